//
// Generated by NVIDIA NVVM Compiler
//
// Compiler Build ID: CL-36424714
// Cuda compilation tools, release 13.0, V13.0.88
// Based on NVVM 20.0.0
//

.version 9.0
.target sm_100
.address_size 64

	// .globl	_Z11inputKernelPfi
.global .align 4 .b8 __cudart_i2opi_f[24] = {65, 144, 67, 60, 153, 149, 98, 219, 192, 221, 52, 245, 209, 87, 39, 252, 41, 21, 68, 78, 110, 131, 249, 162};

.visible .entry _Z11inputKernelPfi(
	.param .u64 .ptr .align 1 _Z11inputKernelPfi_param_0,
	.param .u32 _Z11inputKernelPfi_param_1
)
{
	.reg .pred 	%p<2>;
	.reg .b32 	%r<11>;
	.reg .b32 	%f<4>;
	.reg .b64 	%rd<5>;

	ld.param.u64 	%rd1, [_Z11inputKernelPfi_param_0];
	ld.param.u32 	%r2, [_Z11inputKernelPfi_param_1];
	mov.u32 	%r3, %ctaid.x;
	mov.u32 	%r4, %ntid.x;
	mov.u32 	%r5, %tid.x;
	mad.lo.s32 	%r6, %r3, %r4, %r5;
	mov.u32 	%r7, %ctaid.y;
	mov.u32 	%r8, %ntid.y;
	mov.u32 	%r9, %tid.y;
	mad.lo.s32 	%r10, %r7, %r8, %r9;
	mad.lo.s32 	%r1, %r10, 10, %r6;
	setp.ge.s32 	%p1, %r1, %r2;
	@%p1 bra 	$L__BB0_2;
	cvta.to.global.u64 	%rd2, %rd1;
	mul.wide.s32 	%rd3, %r1, 4;
	add.s64 	%rd4, %rd2, %rd3;
	ld.global.f32 	%f1, [%rd4];
	cvt.rn.f32.s32 	%f2, %r1;
	add.f32 	%f3, %f1, %f2;
	st.global.f32 	[%rd4], %f3;
$L__BB0_2:
	ret;

}
	// .globl	_Z12factorKernelPfi
.visible .entry _Z12factorKernelPfi(
	.param .u64 .ptr .align 1 _Z12factorKernelPfi_param_0,
	.param .u32 _Z12factorKernelPfi_param_1
)
{
	.local .align 4 .b8 	__local_depot1[28];
	.reg .b64 	%SP;
	.reg .b64 	%SPL;
	.reg .pred 	%p<18>;
	.reg .b32 	%r<85>;
	.reg .b32 	%f<55>;
	.reg .b64 	%rd<45>;
	.reg .b64 	%fd<5>;

	mov.u64 	%SPL, __local_depot1;
	ld.param.u64 	%rd17, [_Z12factorKernelPfi_param_0];
	ld.param.u32 	%r29, [_Z12factorKernelPfi_param_1];
	add.u64 	%rd1, %SPL, 0;
	mov.u32 	%r30, %ctaid.x;
	mov.u32 	%r31, %ntid.x;
	mov.u32 	%r32, %tid.x;
	mad.lo.s32 	%r33, %r30, %r31, %r32;
	shl.b32 	%r1, %r33, 1;
	cvt.rn.f32.s32 	%f11, %r29;
	mov.f32 	%f12, 0f40C90E56;
	div.rn.f32 	%f13, %f12, %f11;
	cvt.rn.f32.s32 	%f14, %r33;
	mul.f32 	%f1, %f13, %f14;
	setp.ge.s32 	%p1, %r1, %r29;
	@%p1 bra 	$L__BB1_18;
	mul.f32 	%f15, %f1, 0f3F22F983;
	cvt.rni.s32.f32 	%r84, %f15;
	cvt.rn.f32.s32 	%f16, %r84;
	fma.rn.f32 	%f17, %f16, 0fBFC90FDA, %f1;
	fma.rn.f32 	%f18, %f16, 0fB3A22168, %f17;
	fma.rn.f32 	%f54, %f16, 0fA7C234C5, %f18;
	abs.f32 	%f3, %f1;
	setp.ltu.f32 	%p2, %f3, 0f47CE4780;
	mov.u32 	%r80, %r84;
	mov.f32 	%f53, %f54;
	@%p2 bra 	$L__BB1_9;
	setp.neu.f32 	%p3, %f3, 0f7F800000;
	@%p3 bra 	$L__BB1_4;
	mov.f32 	%f21, 0f00000000;
	mul.rn.f32 	%f53, %f1, %f21;
	mov.b32 	%r80, 0;
	bra.uni 	$L__BB1_9;
$L__BB1_4:
	mov.b32 	%r3, %f1;
	shl.b32 	%r35, %r3, 8;
	or.b32  	%r4, %r35, -2147483648;
	mov.b64 	%rd41, 0;
	mov.b32 	%r77, 0;
	mov.u64 	%rd39, __cudart_i2opi_f;
	mov.u64 	%rd40, %rd1;
$L__BB1_5:
	.pragma "nounroll";
	ld.global.nc.u32 	%r36, [%rd39];
	mad.wide.u32 	%rd21, %r36, %r4, %rd41;
	shr.u64 	%rd41, %rd21, 32;
	st.local.u32 	[%rd40], %rd21;
	add.s32 	%r77, %r77, 1;
	add.s64 	%rd40, %rd40, 4;
	add.s64 	%rd39, %rd39, 4;
	setp.ne.s32 	%p4, %r77, 6;
	@%p4 bra 	$L__BB1_5;
	shr.u32 	%r37, %r3, 23;
	st.local.u32 	[%rd1+24], %rd41;
	and.b32  	%r7, %r37, 31;
	and.b32  	%r38, %r37, 224;
	add.s32 	%r39, %r38, -128;
	shr.u32 	%r40, %r39, 5;
	mul.wide.u32 	%rd22, %r40, 4;
	sub.s64 	%rd8, %rd1, %rd22;
	ld.local.u32 	%r78, [%rd8+24];
	ld.local.u32 	%r79, [%rd8+20];
	setp.eq.s32 	%p5, %r7, 0;
	@%p5 bra 	$L__BB1_8;
	shf.l.wrap.b32 	%r78, %r79, %r78, %r7;
	ld.local.u32 	%r41, [%rd8+16];
	shf.l.wrap.b32 	%r79, %r41, %r79, %r7;
$L__BB1_8:
	shr.u32 	%r42, %r78, 30;
	shf.l.wrap.b32 	%r43, %r79, %r78, 2;
	shl.b32 	%r44, %r79, 2;
	shr.u32 	%r45, %r43, 31;
	add.s32 	%r46, %r45, %r42;
	neg.s32 	%r47, %r46;
	setp.lt.s32 	%p6, %r3, 0;
	selp.b32 	%r80, %r47, %r46, %p6;
	xor.b32  	%r48, %r43, %r3;
	shr.s32 	%r49, %r43, 31;
	xor.b32  	%r50, %r49, %r43;
	xor.b32  	%r51, %r49, %r44;
	cvt.u64.u32 	%rd23, %r50;
	shl.b64 	%rd24, %rd23, 32;
	cvt.u64.u32 	%rd25, %r51;
	or.b64  	%rd26, %rd24, %rd25;
	cvt.rn.f64.s64 	%fd1, %rd26;
	mul.f64 	%fd2, %fd1, 0d3BF921FB54442D19;
	cvt.rn.f32.f64 	%f19, %fd2;
	neg.f32 	%f20, %f19;
	setp.lt.s32 	%p7, %r48, 0;
	selp.f32 	%f53, %f20, %f19, %p7;
$L__BB1_9:
	setp.ltu.f32 	%p8, %f3, 0f47CE4780;
	add.s32 	%r53, %r80, 1;
	mul.rn.f32 	%f22, %f53, %f53;
	and.b32  	%r54, %r80, 1;
	setp.eq.b32 	%p9, %r54, 1;
	selp.f32 	%f23, %f53, 0f3F800000, %p9;
	fma.rn.f32 	%f24, %f22, %f23, 0f00000000;
	fma.rn.f32 	%f25, %f22, 0f37CBAC00, 0fBAB607ED;
	selp.f32 	%f26, 0fB94D4153, %f25, %p9;
	selp.f32 	%f27, 0f3C0885E4, 0f3D2AAABB, %p9;
	fma.rn.f32 	%f28, %f26, %f22, %f27;
	selp.f32 	%f29, 0fBE2AAAA8, 0fBEFFFFFF, %p9;
	fma.rn.f32 	%f30, %f28, %f22, %f29;
	fma.rn.f32 	%f31, %f30, %f24, %f23;
	and.b32  	%r55, %r53, 2;
	setp.eq.s32 	%p10, %r55, 0;
	mov.f32 	%f32, 0f00000000;
	sub.f32 	%f33, %f32, %f31;
	selp.f32 	%f7, %f31, %f33, %p10;
	cvta.to.global.u64 	%rd27, %rd17;
	mul.wide.s32 	%rd28, %r1, 4;
	add.s64 	%rd9, %rd27, %rd28;
	st.global.f32 	[%rd9], %f7;
	@%p8 bra 	$L__BB1_17;
	setp.neu.f32 	%p11, %f3, 0f7F800000;
	@%p11 bra 	$L__BB1_12;
	mov.f32 	%f36, 0f00000000;
	mul.rn.f32 	%f54, %f1, %f36;
	mov.b32 	%r84, 0;
	bra.uni 	$L__BB1_17;
$L__BB1_12:
	mov.b32 	%r16, %f1;
	shl.b32 	%r57, %r16, 8;
	or.b32  	%r17, %r57, -2147483648;
	mov.b64 	%rd44, 0;
	mov.b32 	%r81, 0;
	mov.u64 	%rd42, __cudart_i2opi_f;
	mov.u64 	%rd43, %rd1;
$L__BB1_13:
	.pragma "nounroll";
	ld.global.nc.u32 	%r58, [%rd42];
	mad.wide.u32 	%rd31, %r58, %r17, %rd44;
	shr.u64 	%rd44, %rd31, 32;
	st.local.u32 	[%rd43], %rd31;
	add.s32 	%r81, %r81, 1;
	add.s64 	%rd43, %rd43, 4;
	add.s64 	%rd42, %rd42, 4;
	setp.ne.s32 	%p12, %r81, 6;
	@%p12 bra 	$L__BB1_13;
	shr.u32 	%r59, %r16, 23;
	st.local.u32 	[%rd1+24], %rd44;
	and.b32  	%r20, %r59, 31;
	and.b32  	%r60, %r59, 224;
	add.s32 	%r61, %r60, -128;
	shr.u32 	%r62, %r61, 5;
	mul.wide.u32 	%rd32, %r62, 4;
	sub.s64 	%rd16, %rd1, %rd32;
	ld.local.u32 	%r82, [%rd16+24];
	ld.local.u32 	%r83, [%rd16+20];
	setp.eq.s32 	%p13, %r20, 0;
	@%p13 bra 	$L__BB1_16;
	shf.l.wrap.b32 	%r82, %r83, %r82, %r20;
	ld.local.u32 	%r63, [%rd16+16];
	shf.l.wrap.b32 	%r83, %r63, %r83, %r20;
$L__BB1_16:
	shr.u32 	%r64, %r82, 30;
	shf.l.wrap.b32 	%r65, %r83, %r82, 2;
	shl.b32 	%r66, %r83, 2;
	shr.u32 	%r67, %r65, 31;
	add.s32 	%r68, %r67, %r64;
	neg.s32 	%r69, %r68;
	setp.lt.s32 	%p14, %r16, 0;
	selp.b32 	%r84, %r69, %r68, %p14;
	xor.b32  	%r70, %r65, %r16;
	shr.s32 	%r71, %r65, 31;
	xor.b32  	%r72, %r71, %r65;
	xor.b32  	%r73, %r71, %r66;
	cvt.u64.u32 	%rd33, %r72;
	shl.b64 	%rd34, %rd33, 32;
	cvt.u64.u32 	%rd35, %r73;
	or.b64  	%rd36, %rd34, %rd35;
	cvt.rn.f64.s64 	%fd3, %rd36;
	mul.f64 	%fd4, %fd3, 0d3BF921FB54442D19;
	cvt.rn.f32.f64 	%f34, %fd4;
	neg.f32 	%f35, %f34;
	setp.lt.s32 	%p15, %r70, 0;
	selp.f32 	%f54, %f35, %f34, %p15;
$L__BB1_17:
	mul.rn.f32 	%f37, %f54, %f54;
	and.b32  	%r75, %r84, 1;
	setp.eq.b32 	%p16, %r75, 1;
	selp.f32 	%f38, 0f3F800000, %f54, %p16;
	fma.rn.f32 	%f39, %f37, %f38, 0f00000000;
	fma.rn.f32 	%f40, %f37, 0f37CBAC00, 0fBAB607ED;
	selp.f32 	%f41, %f40, 0fB94D4153, %p16;
	selp.f32 	%f42, 0f3D2AAABB, 0f3C0885E4, %p16;
	fma.rn.f32 	%f43, %f41, %f37, %f42;
	selp.f32 	%f44, 0fBEFFFFFF, 0fBE2AAAA8, %p16;
	fma.rn.f32 	%f45, %f43, %f37, %f44;
	fma.rn.f32 	%f46, %f45, %f39, %f38;
	and.b32  	%r76, %r84, 2;
	setp.eq.s32 	%p17, %r76, 0;
	mov.f32 	%f47, 0f00000000;
	sub.f32 	%f48, %f47, %f46;
	selp.f32 	%f49, %f46, %f48, %p17;
	st.global.f32 	[%rd9+4], %f49;
	neg.f32 	%f50, %f7;
	mul.wide.s32 	%rd37, %r29, 4;
	add.s64 	%rd38, %rd9, %rd37;
	st.global.f32 	[%rd38], %f50;
	ld.global.f32 	%f51, [%rd9+4];
	neg.f32 	%f52, %f51;
	st.global.f32 	[%rd38+4], %f52;
$L__BB1_18:
	ret;

}
	// .globl	_Z17twiddleRealKernelPfS_i
.visible .entry _Z17twiddleRealKernelPfS_i(
	.param .u64 .ptr .align 1 _Z17twiddleRealKernelPfS_i_param_0,
	.param .u64 .ptr .align 1 _Z17twiddleRealKernelPfS_i_param_1,
	.param .u32 _Z17twiddleRealKernelPfS_i_param_2
)
{
	.reg .pred 	%p<21>;
	.reg .b32 	%r<129>;
	.reg .b32 	%f<16>;
	.reg .b64 	%rd<58>;

	ld.param.u64 	%rd10, [_Z17twiddleRealKernelPfS_i_param_0];
	ld.param.u64 	%rd11, [_Z17twiddleRealKernelPfS_i_param_1];
	ld.param.u32 	%r56, [_Z17twiddleRealKernelPfS_i_param_2];
	cvta.to.global.u64 	%rd1, %rd11;
	cvta.to.global.u64 	%rd2, %rd10;
	mov.u32 	%r57, %ctaid.x;
	mov.u32 	%r58, %ntid.x;
	mul.lo.s32 	%r1, %r57, %r58;
	mov.u32 	%r2, %tid.x;
	add.s32 	%r3, %r1, %r2;
	setp.ge.s32 	%p1, %r3, %r56;
	@%p1 bra 	$L__BB2_28;
	setp.ne.s32 	%p2, %r3, 0;
	@%p2 bra 	$L__BB2_15;
	setp.lt.s32 	%p12, %r56, 1;
	@%p12 bra 	$L__BB2_28;
	and.b32  	%r4, %r56, 15;
	setp.lt.u32 	%p13, %r56, 16;
	mov.b32 	%r123, 0;
	@%p13 bra 	$L__BB2_6;
	and.b32  	%r123, %r56, 2147483632;
	neg.s32 	%r111, %r123;
	add.s64 	%rd56, %rd2, 32;
$L__BB2_5:
	.pragma "nounroll";
	mov.b32 	%r107, 1065353216;
	st.global.u32 	[%rd56+-32], %r107;
	st.global.u32 	[%rd56+-28], %r107;
	st.global.u32 	[%rd56+-24], %r107;
	st.global.u32 	[%rd56+-20], %r107;
	st.global.u32 	[%rd56+-16], %r107;
	st.global.u32 	[%rd56+-12], %r107;
	st.global.u32 	[%rd56+-8], %r107;
	st.global.u32 	[%rd56+-4], %r107;
	st.global.u32 	[%rd56], %r107;
	st.global.u32 	[%rd56+4], %r107;
	st.global.u32 	[%rd56+8], %r107;
	st.global.u32 	[%rd56+12], %r107;
	st.global.u32 	[%rd56+16], %r107;
	st.global.u32 	[%rd56+20], %r107;
	st.global.u32 	[%rd56+24], %r107;
	st.global.u32 	[%rd56+28], %r107;
	add.s32 	%r111, %r111, 16;
	add.s64 	%rd56, %rd56, 64;
	setp.eq.s32 	%p14, %r111, 0;
	@%p14 bra 	$L__BB2_6;
	bra.uni 	$L__BB2_5;
$L__BB2_6:
	setp.eq.s32 	%p15, %r4, 0;
	@%p15 bra 	$L__BB2_28;
	and.b32  	%r40, %r56, 7;
	setp.lt.u32 	%p16, %r4, 8;
	@%p16 bra 	$L__BB2_9;
	mul.wide.u32 	%rd51, %r123, 4;
	add.s64 	%rd52, %rd2, %rd51;
	mov.b32 	%r108, 1065353216;
	st.global.u32 	[%rd52], %r108;
	st.global.u32 	[%rd52+4], %r108;
	st.global.u32 	[%rd52+8], %r108;
	st.global.u32 	[%rd52+12], %r108;
	st.global.u32 	[%rd52+16], %r108;
	st.global.u32 	[%rd52+20], %r108;
	st.global.u32 	[%rd52+24], %r108;
	st.global.u32 	[%rd52+28], %r108;
	add.s32 	%r123, %r123, 8;
$L__BB2_9:
	setp.eq.s32 	%p17, %r40, 0;
	@%p17 bra 	$L__BB2_28;
	and.b32  	%r43, %r56, 3;
	setp.lt.u32 	%p18, %r40, 4;
	@%p18 bra 	$L__BB2_12;
	mul.wide.u32 	%rd53, %r123, 4;
	add.s64 	%rd54, %rd2, %rd53;
	mov.b32 	%r109, 1065353216;
	st.global.u32 	[%rd54], %r109;
	st.global.u32 	[%rd54+4], %r109;
	st.global.u32 	[%rd54+8], %r109;
	st.global.u32 	[%rd54+12], %r109;
	add.s32 	%r123, %r123, 4;
$L__BB2_12:
	setp.eq.s32 	%p19, %r43, 0;
	@%p19 bra 	$L__BB2_28;
	mul.wide.u32 	%rd55, %r123, 4;
	add.s64 	%rd57, %rd2, %rd55;
	neg.s32 	%r125, %r43;
$L__BB2_14:
	.pragma "nounroll";
	mov.b32 	%r110, 1065353216;
	st.global.u32 	[%rd57], %r110;
	add.s64 	%rd57, %rd57, 4;
	add.s32 	%r125, %r125, 1;
	setp.eq.s32 	%p20, %r125, 0;
	@%p20 bra 	$L__BB2_28;
	bra.uni 	$L__BB2_14;
$L__BB2_15:
	mul.lo.s32 	%r59, %r56, %r3;
	mul.wide.s32 	%rd12, %r59, 4;
	add.s64 	%rd6, %rd2, %rd12;
	mov.b32 	%r60, 1065353216;
	st.global.u32 	[%rd6], %r60;
	setp.lt.s32 	%p3, %r56, 2;
	@%p3 bra 	$L__BB2_28;
	add.s32 	%r9, %r56, -1;
	add.s32 	%r62, %r56, -2;
	and.b32  	%r10, %r9, 7;
	setp.lt.u32 	%p4, %r62, 7;
	mov.b32 	%r127, 1;
	@%p4 bra 	$L__BB2_20;
	and.b32  	%r64, %r9, -8;
	neg.s32 	%r121, %r64;
	shl.b32 	%r65, %r1, 1;
	shl.b32 	%r66, %r2, 1;
	add.s32 	%r119, %r65, %r66;
	shl.b32 	%r13, %r3, 3;
	mul.lo.s32 	%r118, %r3, 3;
	shl.b32 	%r117, %r3, 2;
	mul.lo.s32 	%r116, %r3, 5;
	mul.lo.s32 	%r115, %r3, 6;
	mul.lo.s32 	%r114, %r3, 7;
	mov.b32 	%r120, 0;
	mov.u32 	%r112, %r3;
	mov.u32 	%r113, %r13;
$L__BB2_18:
	.pragma "nounroll";
	add.s32 	%r67, %r120, 1;
	rem.s32 	%r68, %r112, %r56;
	shl.b32 	%r69, %r68, 1;
	mul.wide.s32 	%rd13, %r69, 4;
	add.s64 	%rd14, %rd1, %rd13;
	ld.global.f32 	%f1, [%rd14];
	mul.wide.s32 	%rd15, %r67, 4;
	add.s64 	%rd16, %rd6, %rd15;
	st.global.f32 	[%rd16], %f1;
	rem.s32 	%r70, %r119, %r56;
	shl.b32 	%r71, %r70, 1;
	mul.wide.s32 	%rd17, %r71, 4;
	add.s64 	%rd18, %rd1, %rd17;
	ld.global.f32 	%f2, [%rd18];
	st.global.f32 	[%rd16+4], %f2;
	rem.s32 	%r72, %r118, %r56;
	shl.b32 	%r73, %r72, 1;
	mul.wide.s32 	%rd19, %r73, 4;
	add.s64 	%rd20, %rd1, %rd19;
	ld.global.f32 	%f3, [%rd20];
	st.global.f32 	[%rd16+8], %f3;
	rem.s32 	%r74, %r117, %r56;
	shl.b32 	%r75, %r74, 1;
	mul.wide.s32 	%rd21, %r75, 4;
	add.s64 	%rd22, %rd1, %rd21;
	ld.global.f32 	%f4, [%rd22];
	st.global.f32 	[%rd16+12], %f4;
	rem.s32 	%r76, %r116, %r56;
	shl.b32 	%r77, %r76, 1;
	mul.wide.s32 	%rd23, %r77, 4;
	add.s64 	%rd24, %rd1, %rd23;
	ld.global.f32 	%f5, [%rd24];
	st.global.f32 	[%rd16+16], %f5;
	rem.s32 	%r78, %r115, %r56;
	shl.b32 	%r79, %r78, 1;
	mul.wide.s32 	%rd25, %r79, 4;
	add.s64 	%rd26, %rd1, %rd25;
	ld.global.f32 	%f6, [%rd26];
	st.global.f32 	[%rd16+20], %f6;
	rem.s32 	%r80, %r114, %r56;
	shl.b32 	%r81, %r80, 1;
	mul.wide.s32 	%rd27, %r81, 4;
	add.s64 	%rd28, %rd1, %rd27;
	ld.global.f32 	%f7, [%rd28];
	st.global.f32 	[%rd16+24], %f7;
	rem.s32 	%r82, %r113, %r56;
	shl.b32 	%r83, %r82, 1;
	mul.wide.s32 	%rd29, %r83, 4;
	add.s64 	%rd30, %rd1, %rd29;
	ld.global.f32 	%f8, [%rd30];
	st.global.f32 	[%rd16+28], %f8;
	add.s32 	%r121, %r121, 8;
	add.s32 	%r120, %r120, 8;
	add.s32 	%r119, %r119, %r13;
	add.s32 	%r118, %r118, %r13;
	add.s32 	%r117, %r117, %r13;
	add.s32 	%r116, %r116, %r13;
	add.s32 	%r115, %r115, %r13;
	add.s32 	%r114, %r114, %r13;
	add.s32 	%r113, %r113, %r13;
	add.s32 	%r112, %r112, %r13;
	setp.eq.s32 	%p5, %r121, 0;
	@%p5 bra 	$L__BB2_19;
	bra.uni 	$L__BB2_18;
$L__BB2_19:
	add.s32 	%r127, %r120, 1;
$L__BB2_20:
	setp.eq.s32 	%p6, %r10, 0;
	@%p6 bra 	$L__BB2_28;
	and.b32  	%r51, %r9, 3;
	setp.lt.u32 	%p7, %r10, 4;
	@%p7 bra 	$L__BB2_23;
	mul.lo.s32 	%r84, %r127, %r3;
	rem.s32 	%r85, %r84, %r56;
	shl.b32 	%r86, %r85, 1;
	mul.wide.s32 	%rd31, %r86, 4;
	add.s64 	%rd32, %rd1, %rd31;
	ld.global.f32 	%f9, [%rd32];
	mul.wide.s32 	%rd33, %r127, 4;
	add.s64 	%rd34, %rd6, %rd33;
	st.global.f32 	[%rd34], %f9;
	add.s32 	%r87, %r84, %r3;
	rem.s32 	%r88, %r87, %r56;
	shl.b32 	%r89, %r88, 1;
	mul.wide.s32 	%rd35, %r89, 4;
	add.s64 	%rd36, %rd1, %rd35;
	ld.global.f32 	%f10, [%rd36];
	st.global.f32 	[%rd34+4], %f10;
	add.s32 	%r90, %r87, %r3;
	rem.s32 	%r91, %r90, %r56;
	shl.b32 	%r92, %r91, 1;
	mul.wide.s32 	%rd37, %r92, 4;
	add.s64 	%rd38, %rd1, %rd37;
	ld.global.f32 	%f11, [%rd38];
	st.global.f32 	[%rd34+8], %f11;
	add.s32 	%r93, %r90, %r3;
	rem.s32 	%r94, %r93, %r56;
	shl.b32 	%r95, %r94, 1;
	mul.wide.s32 	%rd39, %r95, 4;
	add.s64 	%rd40, %rd1, %rd39;
	ld.global.f32 	%f12, [%rd40];
	st.global.f32 	[%rd34+12], %f12;
	add.s32 	%r127, %r127, 4;
$L__BB2_23:
	setp.eq.s32 	%p8, %r51, 0;
	@%p8 bra 	$L__BB2_28;
	setp.eq.s32 	%p9, %r51, 1;
	@%p9 bra 	$L__BB2_26;
	mul.lo.s32 	%r96, %r127, %r3;
	rem.s32 	%r97, %r96, %r56;
	shl.b32 	%r98, %r97, 1;
	mul.wide.s32 	%rd41, %r98, 4;
	add.s64 	%rd42, %rd1, %rd41;
	ld.global.f32 	%f13, [%rd42];
	mul.wide.s32 	%rd43, %r127, 4;
	add.s64 	%rd44, %rd6, %rd43;
	st.global.f32 	[%rd44], %f13;
	add.s32 	%r99, %r96, %r3;
	rem.s32 	%r100, %r99, %r56;
	shl.b32 	%r101, %r100, 1;
	mul.wide.s32 	%rd45, %r101, 4;
	add.s64 	%rd46, %rd1, %rd45;
	ld.global.f32 	%f14, [%rd46];
	st.global.f32 	[%rd44+4], %f14;
	add.s32 	%r127, %r127, 2;
$L__BB2_26:
	and.b32  	%r102, %r9, 1;
	setp.eq.b32 	%p10, %r102, 1;
	not.pred 	%p11, %p10;
	@%p11 bra 	$L__BB2_28;
	mul.lo.s32 	%r103, %r127, %r3;
	rem.s32 	%r104, %r103, %r56;
	shl.b32 	%r105, %r104, 1;
	mul.wide.s32 	%rd47, %r105, 4;
	add.s64 	%rd48, %rd1, %rd47;
	ld.global.f32 	%f15, [%rd48];
	mul.wide.s32 	%rd49, %r127, 4;
	add.s64 	%rd50, %rd6, %rd49;
	st.global.f32 	[%rd50], %f15;
$L__BB2_28:
	ret;

}
	// .globl	_Z16twiddleImgKernelPfS_i
.visible .entry _Z16twiddleImgKernelPfS_i(
	.param .u64 .ptr .align 1 _Z16twiddleImgKernelPfS_i_param_0,
	.param .u64 .ptr .align 1 _Z16twiddleImgKernelPfS_i_param_1,
	.param .u32 _Z16twiddleImgKernelPfS_i_param_2
)
{
	.reg .pred 	%p<21>;
	.reg .b32 	%r<129>;
	.reg .b32 	%f<16>;
	.reg .b64 	%rd<58>;

	ld.param.u64 	%rd10, [_Z16twiddleImgKernelPfS_i_param_0];
	ld.param.u64 	%rd11, [_Z16twiddleImgKernelPfS_i_param_1];
	ld.param.u32 	%r56, [_Z16twiddleImgKernelPfS_i_param_2];
	cvta.to.global.u64 	%rd1, %rd11;
	cvta.to.global.u64 	%rd2, %rd10;
	mov.u32 	%r57, %ctaid.x;
	mov.u32 	%r58, %ntid.x;
	mul.lo.s32 	%r1, %r57, %r58;
	mov.u32 	%r2, %tid.x;
	add.s32 	%r3, %r1, %r2;
	setp.ge.s32 	%p1, %r3, %r56;
	@%p1 bra 	$L__BB3_28;
	setp.ne.s32 	%p2, %r3, 0;
	@%p2 bra 	$L__BB3_15;
	setp.lt.s32 	%p12, %r56, 1;
	@%p12 bra 	$L__BB3_28;
	and.b32  	%r4, %r56, 15;
	setp.lt.u32 	%p13, %r56, 16;
	mov.b32 	%r123, 0;
	@%p13 bra 	$L__BB3_6;
	and.b32  	%r123, %r56, 2147483632;
	neg.s32 	%r111, %r123;
	add.s64 	%rd56, %rd2, 32;
$L__BB3_5:
	.pragma "nounroll";
	mov.b32 	%r107, 0;
	st.global.u32 	[%rd56+-32], %r107;
	st.global.u32 	[%rd56+-28], %r107;
	st.global.u32 	[%rd56+-24], %r107;
	st.global.u32 	[%rd56+-20], %r107;
	st.global.u32 	[%rd56+-16], %r107;
	st.global.u32 	[%rd56+-12], %r107;
	st.global.u32 	[%rd56+-8], %r107;
	st.global.u32 	[%rd56+-4], %r107;
	st.global.u32 	[%rd56], %r107;
	st.global.u32 	[%rd56+4], %r107;
	st.global.u32 	[%rd56+8], %r107;
	st.global.u32 	[%rd56+12], %r107;
	st.global.u32 	[%rd56+16], %r107;
	st.global.u32 	[%rd56+20], %r107;
	st.global.u32 	[%rd56+24], %r107;
	st.global.u32 	[%rd56+28], %r107;
	add.s32 	%r111, %r111, 16;
	add.s64 	%rd56, %rd56, 64;
	setp.eq.s32 	%p14, %r111, 0;
	@%p14 bra 	$L__BB3_6;
	bra.uni 	$L__BB3_5;
$L__BB3_6:
	setp.eq.s32 	%p15, %r4, 0;
	@%p15 bra 	$L__BB3_28;
	and.b32  	%r40, %r56, 7;
	setp.lt.u32 	%p16, %r4, 8;
	@%p16 bra 	$L__BB3_9;
	mul.wide.u32 	%rd51, %r123, 4;
	add.s64 	%rd52, %rd2, %rd51;
	mov.b32 	%r108, 0;
	st.global.u32 	[%rd52], %r108;
	st.global.u32 	[%rd52+4], %r108;
	st.global.u32 	[%rd52+8], %r108;
	st.global.u32 	[%rd52+12], %r108;
	st.global.u32 	[%rd52+16], %r108;
	st.global.u32 	[%rd52+20], %r108;
	st.global.u32 	[%rd52+24], %r108;
	st.global.u32 	[%rd52+28], %r108;
	add.s32 	%r123, %r123, 8;
$L__BB3_9:
	setp.eq.s32 	%p17, %r40, 0;
	@%p17 bra 	$L__BB3_28;
	and.b32  	%r43, %r56, 3;
	setp.lt.u32 	%p18, %r40, 4;
	@%p18 bra 	$L__BB3_12;
	mul.wide.u32 	%rd53, %r123, 4;
	add.s64 	%rd54, %rd2, %rd53;
	mov.b32 	%r109, 0;
	st.global.u32 	[%rd54], %r109;
	st.global.u32 	[%rd54+4], %r109;
	st.global.u32 	[%rd54+8], %r109;
	st.global.u32 	[%rd54+12], %r109;
	add.s32 	%r123, %r123, 4;
$L__BB3_12:
	setp.eq.s32 	%p19, %r43, 0;
	@%p19 bra 	$L__BB3_28;
	mul.wide.u32 	%rd55, %r123, 4;
	add.s64 	%rd57, %rd2, %rd55;
	neg.s32 	%r125, %r43;
$L__BB3_14:
	.pragma "nounroll";
	mov.b32 	%r110, 0;
	st.global.u32 	[%rd57], %r110;
	add.s64 	%rd57, %rd57, 4;
	add.s32 	%r125, %r125, 1;
	setp.eq.s32 	%p20, %r125, 0;
	@%p20 bra 	$L__BB3_28;
	bra.uni 	$L__BB3_14;
$L__BB3_15:
	mul.lo.s32 	%r59, %r56, %r3;
	mul.wide.s32 	%rd12, %r59, 4;
	add.s64 	%rd6, %rd2, %rd12;
	mov.b32 	%r60, 0;
	st.global.u32 	[%rd6], %r60;
	setp.lt.s32 	%p3, %r56, 2;
	@%p3 bra 	$L__BB3_28;
	add.s32 	%r9, %r56, -1;
	add.s32 	%r62, %r56, -2;
	and.b32  	%r10, %r9, 7;
	setp.lt.u32 	%p4, %r62, 7;
	mov.b32 	%r127, 1;
	@%p4 bra 	$L__BB3_20;
	and.b32  	%r64, %r9, -8;
	neg.s32 	%r121, %r64;
	shl.b32 	%r65, %r1, 1;
	shl.b32 	%r66, %r2, 1;
	add.s32 	%r119, %r65, %r66;
	shl.b32 	%r13, %r3, 3;
	mul.lo.s32 	%r118, %r3, 3;
	shl.b32 	%r117, %r3, 2;
	mul.lo.s32 	%r116, %r3, 5;
	mul.lo.s32 	%r115, %r3, 6;
	mul.lo.s32 	%r114, %r3, 7;
	mov.b32 	%r120, 0;
	mov.u32 	%r112, %r3;
	mov.u32 	%r113, %r13;
$L__BB3_18:
	.pragma "nounroll";
	add.s32 	%r67, %r120, 1;
	rem.s32 	%r68, %r112, %r56;
	shl.b32 	%r69, %r68, 1;
	mul.wide.s32 	%rd13, %r69, 4;
	add.s64 	%rd14, %rd1, %rd13;
	ld.global.f32 	%f1, [%rd14+4];
	mul.wide.s32 	%rd15, %r67, 4;
	add.s64 	%rd16, %rd6, %rd15;
	st.global.f32 	[%rd16], %f1;
	rem.s32 	%r70, %r119, %r56;
	shl.b32 	%r71, %r70, 1;
	mul.wide.s32 	%rd17, %r71, 4;
	add.s64 	%rd18, %rd1, %rd17;
	ld.global.f32 	%f2, [%rd18+4];
	st.global.f32 	[%rd16+4], %f2;
	rem.s32 	%r72, %r118, %r56;
	shl.b32 	%r73, %r72, 1;
	mul.wide.s32 	%rd19, %r73, 4;
	add.s64 	%rd20, %rd1, %rd19;
	ld.global.f32 	%f3, [%rd20+4];
	st.global.f32 	[%rd16+8], %f3;
	rem.s32 	%r74, %r117, %r56;
	shl.b32 	%r75, %r74, 1;
	mul.wide.s32 	%rd21, %r75, 4;
	add.s64 	%rd22, %rd1, %rd21;
	ld.global.f32 	%f4, [%rd22+4];
	st.global.f32 	[%rd16+12], %f4;
	rem.s32 	%r76, %r116, %r56;
	shl.b32 	%r77, %r76, 1;
	mul.wide.s32 	%rd23, %r77, 4;
	add.s64 	%rd24, %rd1, %rd23;
	ld.global.f32 	%f5, [%rd24+4];
	st.global.f32 	[%rd16+16], %f5;
	rem.s32 	%r78, %r115, %r56;
	shl.b32 	%r79, %r78, 1;
	mul.wide.s32 	%rd25, %r79, 4;
	add.s64 	%rd26, %rd1, %rd25;
	ld.global.f32 	%f6, [%rd26+4];
	st.global.f32 	[%rd16+20], %f6;
	rem.s32 	%r80, %r114, %r56;
	shl.b32 	%r81, %r80, 1;
	mul.wide.s32 	%rd27, %r81, 4;
	add.s64 	%rd28, %rd1, %rd27;
	ld.global.f32 	%f7, [%rd28+4];
	st.global.f32 	[%rd16+24], %f7;
	rem.s32 	%r82, %r113, %r56;
	shl.b32 	%r83, %r82, 1;
	mul.wide.s32 	%rd29, %r83, 4;
	add.s64 	%rd30, %rd1, %rd29;
	ld.global.f32 	%f8, [%rd30+4];
	st.global.f32 	[%rd16+28], %f8;
	add.s32 	%r121, %r121, 8;
	add.s32 	%r120, %r120, 8;
	add.s32 	%r119, %r119, %r13;
	add.s32 	%r118, %r118, %r13;
	add.s32 	%r117, %r117, %r13;
	add.s32 	%r116, %r116, %r13;
	add.s32 	%r115, %r115, %r13;
	add.s32 	%r114, %r114, %r13;
	add.s32 	%r113, %r113, %r13;
	add.s32 	%r112, %r112, %r13;
	setp.eq.s32 	%p5, %r121, 0;
	@%p5 bra 	$L__BB3_19;
	bra.uni 	$L__BB3_18;
$L__BB3_19:
	add.s32 	%r127, %r120, 1;
$L__BB3_20:
	setp.eq.s32 	%p6, %r10, 0;
	@%p6 bra 	$L__BB3_28;
	and.b32  	%r51, %r9, 3;
	setp.lt.u32 	%p7, %r10, 4;
	@%p7 bra 	$L__BB3_23;
	mul.lo.s32 	%r84, %r127, %r3;
	rem.s32 	%r85, %r84, %r56;
	shl.b32 	%r86, %r85, 1;
	mul.wide.s32 	%rd31, %r86, 4;
	add.s64 	%rd32, %rd1, %rd31;
	ld.global.f32 	%f9, [%rd32+4];
	mul.wide.s32 	%rd33, %r127, 4;
	add.s64 	%rd34, %rd6, %rd33;
	st.global.f32 	[%rd34], %f9;
	add.s32 	%r87, %r84, %r3;
	rem.s32 	%r88, %r87, %r56;
	shl.b32 	%r89, %r88, 1;
	mul.wide.s32 	%rd35, %r89, 4;
	add.s64 	%rd36, %rd1, %rd35;
	ld.global.f32 	%f10, [%rd36+4];
	st.global.f32 	[%rd34+4], %f10;
	add.s32 	%r90, %r87, %r3;
	rem.s32 	%r91, %r90, %r56;
	shl.b32 	%r92, %r91, 1;
	mul.wide.s32 	%rd37, %r92, 4;
	add.s64 	%rd38, %rd1, %rd37;
	ld.global.f32 	%f11, [%rd38+4];
	st.global.f32 	[%rd34+8], %f11;
	add.s32 	%r93, %r90, %r3;
	rem.s32 	%r94, %r93, %r56;
	shl.b32 	%r95, %r94, 1;
	mul.wide.s32 	%rd39, %r95, 4;
	add.s64 	%rd40, %rd1, %rd39;
	ld.global.f32 	%f12, [%rd40+4];
	st.global.f32 	[%rd34+12], %f12;
	add.s32 	%r127, %r127, 4;
$L__BB3_23:
	setp.eq.s32 	%p8, %r51, 0;
	@%p8 bra 	$L__BB3_28;
	setp.eq.s32 	%p9, %r51, 1;
	@%p9 bra 	$L__BB3_26;
	mul.lo.s32 	%r96, %r127, %r3;
	rem.s32 	%r97, %r96, %r56;
	shl.b32 	%r98, %r97, 1;
	mul.wide.s32 	%rd41, %r98, 4;
	add.s64 	%rd42, %rd1, %rd41;
	ld.global.f32 	%f13, [%rd42+4];
	mul.wide.s32 	%rd43, %r127, 4;
	add.s64 	%rd44, %rd6, %rd43;
	st.global.f32 	[%rd44], %f13;
	add.s32 	%r99, %r96, %r3;
	rem.s32 	%r100, %r99, %r56;
	shl.b32 	%r101, %r100, 1;
	mul.wide.s32 	%rd45, %r101, 4;
	add.s64 	%rd46, %rd1, %rd45;
	ld.global.f32 	%f14, [%rd46+4];
	st.global.f32 	[%rd44+4], %f14;
	add.s32 	%r127, %r127, 2;
$L__BB3_26:
	and.b32  	%r102, %r9, 1;
	setp.eq.b32 	%p10, %r102, 1;
	not.pred 	%p11, %p10;
	@%p11 bra 	$L__BB3_28;
	mul.lo.s32 	%r103, %r127, %r3;
	rem.s32 	%r104, %r103, %r56;
	shl.b32 	%r105, %r104, 1;
	mul.wide.s32 	%rd47, %r105, 4;
	add.s64 	%rd48, %rd1, %rd47;
	ld.global.f32 	%f15, [%rd48+4];
	mul.wide.s32 	%rd49, %r127, 4;
	add.s64 	%rd50, %rd6, %rd49;
	st.global.f32 	[%rd50], %f15;
$L__BB3_28:
	ret;

}


// ===== COMPILED SASS (sm_100) =====

	.target	sm_100

	.elftype	@"ET_EXEC"


//--------------------- .note.nv.tkinfo           --------------------------
	.section	.note.nv.tkinfo,"",@"SHT_NOTE"
	.sectionflags	@"SHF_NOTE_NV_TKINFO"
	.tkinfo
        /*0018*/ 	.word	0x00000002
        /*0030*/ 	.string	""
        /*0030*/ 	.string	"ptxas"
        /*0030*/ 	.string	"Cuda compilation tools, release 13.0, V13.0.88"
        /*0030*/ 	.string	"Build cuda_13.0.r13.0/compiler.36424714_0"
        /*0030*/ 	.string	"-arch sm_100 -m 64 "



//--------------------- .note.nv.cuinfo           --------------------------
	.section	.note.nv.cuinfo,"",@"SHT_NOTE"
	.sectionflags	@"SHF_NOTE_NV_CUINFO"
        /*0018*/ 	.short	0x0002
        /*001a*/ 	.short	0x0064
        /*001c*/ 	.short	0x0082
	.zero		2


//--------------------- .nv.info                  --------------------------
	.section	.nv.info,"",@"SHT_CUDA_INFO"
	.align	4


	//----- nvinfo : EIATTR_REGCOUNT
	.align		4
        /*0000*/ 	.byte	0x04, 0x2f
        /*0002*/ 	.short	(.L_2 - .L_1)
	.align		4
.L_1:
        /*0004*/ 	.word	index@(_Z11inputKernelPfi)
        /*0008*/ 	.word	0x00000008


	//----- nvinfo : EIATTR_FRAME_SIZE
	.align		4
.L_2:
        /*000c*/ 	.byte	0x04, 0x11
        /*000e*/ 	.short	(.L_4 - .L_3)
	.align		4
.L_3:
        /*0010*/ 	.word	index@(_Z11inputKernelPfi)
        /*0014*/ 	.word	0x00000000


	//----- nvinfo : EIATTR_REGCOUNT
	.align		4
.L_4:
        /*0018*/ 	.byte	0x04, 0x2f
        /*001a*/ 	.short	(.L_6 - .L_5)
	.align		4
.L_5:
        /*001c*/ 	.word	index@(_Z12factorKernelPfi)
        /*0020*/ 	.word	0x00000014


	//----- nvinfo : EIATTR_FRAME_SIZE
	.align		4
.L_6:
        /*0024*/ 	.byte	0x04, 0x11
        /*0026*/ 	.short	(.L_8 - .L_7)
	.align		4
.L_7:
        /*0028*/ 	.word	index@($__internal_0_$__cuda_sm3x_div_rn_noftz_f32_slowpath)
        /*002c*/ 	.word	0x00000020


	//----- nvinfo : EIATTR_FRAME_SIZE
	.align		4
.L_8:
        /*0030*/ 	.byte	0x04, 0x11
        /*0032*/ 	.short	(.L_10 - .L_9)
	.align		4
.L_9:
        /*0034*/ 	.word	index@(_Z12factorKernelPfi)
        /*0038*/ 	.word	0x00000020


	//----- nvinfo : EIATTR_REGCOUNT
	.align		4
.L_10:
        /*003c*/ 	.byte	0x04, 0x2f
        /*003e*/ 	.short	(.L_12 - .L_11)
	.align		4
.L_11:
        /*0040*/ 	.word	index@(_Z17twiddleRealKernelPfS_i)
        /*0044*/ 	.word	0x00000020


	//----- nvinfo : EIATTR_FRAME_SIZE
	.align		4
.L_12:
        /*0048*/ 	.byte	0x04, 0x11
        /*004a*/ 	.short	(.L_14 - .L_13)
	.align		4
.L_13:
        /*004c*/ 	.word	index@(_Z17twiddleRealKernelPfS_i)
        /*0050*/ 	.word	0x00000000


	//----- nvinfo : EIATTR_REGCOUNT
	.align		4
.L_14:
        /*0054*/ 	.byte	0x04, 0x2f
        /*0056*/ 	.short	(.L_16 - .L_15)
	.align		4
.L_15:
        /*0058*/ 	.word	index@(_Z16twiddleImgKernelPfS_i)
        /*005c*/ 	.word	0x00000020


	//----- nvinfo : EIATTR_FRAME_SIZE
	.align		4
.L_16:
        /*0060*/ 	.byte	0x04, 0x11
        /*0062*/ 	.short	(.L_18 - .L_17)
	.align		4
.L_17:
        /*0064*/ 	.word	index@(_Z16twiddleImgKernelPfS_i)
        /*0068*/ 	.word	0x00000000


	//----- nvinfo : EIATTR_MIN_STACK_SIZE
	.align		4
.L_18:
        /*006c*/ 	.byte	0x04, 0x12
        /*006e*/ 	.short	(.L_20 - .L_19)
	.align		4
.L_19:
        /*0070*/ 	.word	index@(_Z16twiddleImgKernelPfS_i)
        /*0074*/ 	.word	0x00000000


	//----- nvinfo : EIATTR_MIN_STACK_SIZE
	.align		4
.L_20:
        /*0078*/ 	.byte	0x04, 0x12
        /*007a*/ 	.short	(.L_22 - .L_21)
	.align		4
.L_21:
        /*007c*/ 	.word	index@(_Z17twiddleRealKernelPfS_i)
        /*0080*/ 	.word	0x00000000


	//----- nvinfo : EIATTR_MIN_STACK_SIZE
	.align		4
.L_22:
        /*0084*/ 	.byte	0x04, 0x12
        /*0086*/ 	.short	(.L_24 - .L_23)
	.align		4
.L_23:
        /*0088*/ 	.word	index@(_Z12factorKernelPfi)
        /*008c*/ 	.word	0x00000020


	//----- nvinfo : EIATTR_MIN_STACK_SIZE
	.align		4
.L_24:
        /*0090*/ 	.byte	0x04, 0x12
        /*0092*/ 	.short	(.L_26 - .L_25)
	.align		4
.L_25:
        /*0094*/ 	.word	index@(_Z11inputKernelPfi)
        /*0098*/ 	.word	0x00000000
.L_26:


//--------------------- .nv.compat                --------------------------
	.section	.nv.compat,"",@"SHT_CUDA_COMPAT_INFO"
	.align	4
        /*0000*/ 	.byte	0x02, 0x09, 0x00, 0x00, 0x02, 0x02, 0x01, 0x00, 0x02, 0x05, 0x05, 0x00, 0x03, 0x07, 0x01, 0x01
        /*0010*/ 	.byte	0x02, 0x03, 0x00, 0x00, 0x02, 0x06, 0x01, 0x00, 0x04, 0x0b, 0x08, 0x00, 0x01, 0x00, 0x00, 0x00
        /*0020*/ 	.byte	0x00, 0x00, 0x00, 0x00


//--------------------- .nv.info._Z16twiddleImgKernelPfS_i --------------------------
	.section	.nv.info._Z16twiddleImgKernelPfS_i,"",@"SHT_CUDA_INFO"
	.sectionflags	@""
	.align	4


	//----- nvinfo : EIATTR_CUDA_API_VERSION
	.align		4
        /*0000*/ 	.byte	0x04, 0x37
        /*0002*/ 	.short	(.L_28 - .L_27)
.L_27:
        /*0004*/ 	.word	0x00000082


	//----- nvinfo : EIATTR_KPARAM_INFO
	.align		4
.L_28:
        /*0008*/ 	.byte	0x04, 0x17
        /*000a*/ 	.short	(.L_30 - .L_29)
.L_29:
        /*000c*/ 	.word	0x00000000
        /*0010*/ 	.short	0x0002
        /*0012*/ 	.short	0x0010
        /*0014*/ 	.byte	0x00, 0xf0, 0x11, 0x00


	//----- nvinfo : EIATTR_KPARAM_INFO
	.align		4
.L_30:
        /*0018*/ 	.byte	0x04, 0x17
        /*001a*/ 	.short	(.L_32 - .L_31)
.L_31:
        /*001c*/ 	.word	0x00000000
        /*0020*/ 	.short	0x0001
        /*0022*/ 	.short	0x0008
        /*0024*/ 	.byte	0x00, 0xf5, 0x21, 0x00


	//----- nvinfo : EIATTR_KPARAM_INFO
	.align		4
.L_32:
        /*0028*/ 	.byte	0x04, 0x17
        /*002a*/ 	.short	(.L_34 - .L_33)
.L_33:
        /*002c*/ 	.word	0x00000000
        /*0030*/ 	.short	0x0000
        /*0032*/ 	.short	0x0000
        /*0034*/ 	.byte	0x00, 0xf5, 0x21, 0x00


	//----- nvinfo : EIATTR_SPARSE_MMA_MASK
	.align		4
.L_34:
        /*0038*/ 	.byte	0x03, 0x50
        /*003a*/ 	.short	0x0000


	//----- nvinfo : EIATTR_MAXREG_COUNT
	.align		4
        /*003c*/ 	.byte	0x03, 0x1b
        /*003e*/ 	.short	0x00ff


	//----- nvinfo : EIATTR_MERCURY_ISA_VERSION
	.align		4
        /*0040*/ 	.byte	0x03, 0x5f
        /*0042*/ 	.short	0x0101


	//----- nvinfo : EIATTR_VRC_CTA_INIT_COUNT
	.align		4
        /*0044*/ 	.byte	0x02, 0x4a
	.zero		1
	.zero		1


	//----- nvinfo : EIATTR_EXIT_INSTR_OFFSETS
	.align		4
        /*0048*/ 	.byte	0x04, 0x1c
        /*004a*/ 	.short	(.L_36 - .L_35)


	//   ....[0]....
.L_35:
        /*004c*/ 	.word	0x00000080


	//   ....[1]....
        /*0050*/ 	.word	0x000000d0


	//   ....[2]....
        /*0054*/ 	.word	0x00000310


	//   ....[3]....
        /*0058*/ 	.word	0x00000410


	//   ....[4]....
        /*005c*/ 	.word	0x000004d0


	//   ....[5]....
        /*0060*/ 	.word	0x00000560


	//   ....[6]....
        /*0064*/ 	.word	0x000005f0


	//   ....[7]....
        /*0068*/ 	.word	0x00001960


	//   ....[8]....
        /*006c*/ 	.word	0x00001e90


	//   ....[9]....
        /*0070*/ 	.word	0x000021d0


	//   ....[10]....
        /*0074*/ 	.word	0x000023a0


	//----- nvinfo : EIATTR_CRS_STACK_SIZE
	.align		4
.L_36:
        /*0078*/ 	.byte	0x04, 0x1e
        /*007a*/ 	.short	(.L_38 - .L_37)
.L_37:
        /*007c*/ 	.word	0x00000000


	//----- nvinfo : EIATTR_CBANK_PARAM_SIZE
	.align		4
.L_38:
        /*0080*/ 	.byte	0x03, 0x19
        /*0082*/ 	.short	0x0014


	//----- nvinfo : EIATTR_PARAM_CBANK
	.align		4
        /*0084*/ 	.byte	0x04, 0x0a
        /*0086*/ 	.short	(.L_40 - .L_39)
	.align		4
.L_39:
        /*0088*/ 	.word	index@(.nv.constant0._Z16twiddleImgKernelPfS_i)
        /*008c*/ 	.short	0x0380
        /*008e*/ 	.short	0x0014


	//----- nvinfo : EIATTR_SW_WAR
	.align		4
.L_40:
        /*0090*/ 	.byte	0x04, 0x36
        /*0092*/ 	.short	(.L_42 - .L_41)
.L_41:
        /*0094*/ 	.word	0x00000008
.L_42:


//--------------------- .nv.info._Z17twiddleRealKernelPfS_i --------------------------
	.section	.nv.info._Z17twiddleRealKernelPfS_i,"",@"SHT_CUDA_INFO"
	.sectionflags	@""
	.align	4


	//----- nvinfo : EIATTR_CUDA_API_VERSION
	.align		4
        /*0000*/ 	.byte	0x04, 0x37
        /*0002*/ 	.short	(.L_44 - .L_43)
.L_43:
        /*0004*/ 	.word	0x00000082


	//----- nvinfo : EIATTR_KPARAM_INFO
	.align		4
.L_44:
        /*0008*/ 	.byte	0x04, 0x17
        /*000a*/ 	.short	(.L_46 - .L_45)
.L_45:
        /*000c*/ 	.word	0x00000000
        /*0010*/ 	.short	0x0002
        /*0012*/ 	.short	0x0010
        /*0014*/ 	.byte	0x00, 0xf0, 0x11, 0x00


	//----- nvinfo : EIATTR_KPARAM_INFO
	.align		4
.L_46:
        /*0018*/ 	.byte	0x04, 0x17
        /*001a*/ 	.short	(.L_48 - .L_47)
.L_47:
        /*001c*/ 	.word	0x00000000
        /*0020*/ 	.short	0x0001
        /*0022*/ 	.short	0x0008
        /*0024*/ 	.byte	0x00, 0xf5, 0x21, 0x00


	//----- nvinfo : EIATTR_KPARAM_INFO
	.align		4
.L_48:
        /*0028*/ 	.byte	0x04, 0x17
        /*002a*/ 	.short	(.L_50 - .L_49)
.L_49:
        /*002c*/ 	.word	0x00000000
        /*0030*/ 	.short	0x0000
        /*0032*/ 	.short	0x0000
        /*0034*/ 	.byte	0x00, 0xf5, 0x21, 0x00


	//----- nvinfo : EIATTR_SPARSE_MMA_MASK
	.align		4
.L_50:
        /*0038*/ 	.byte	0x03, 0x50
        /*003a*/ 	.short	0x0000


	//----- nvinfo : EIATTR_MAXREG_COUNT
	.align		4
        /*003c*/ 	.byte	0x03, 0x1b
        /*003e*/ 	.short	0x00ff


	//----- nvinfo : EIATTR_MERCURY_ISA_VERSION
	.align		4
        /*0040*/ 	.byte	0x03, 0x5f
        /*0042*/ 	.short	0x0101


	//----- nvinfo : EIATTR_VRC_CTA_INIT_COUNT
	.align		4
        /*0044*/ 	.byte	0x02, 0x4a
	.zero		1
	.zero		1


	//----- nvinfo : EIATTR_EXIT_INSTR_OFFSETS
	.align		4
        /*0048*/ 	.byte	0x04, 0x1c
        /*004a*/ 	.short	(.L_52 - .L_51)


	//   ....[0]....
.L_51:
        /*004c*/ 	.word	0x00000080


	//   ....[1]....
        /*0050*/ 	.word	0x000000d0


	//   ....[2]....
        /*0054*/ 	.word	0x00000320


	//   ....[3]....
        /*0058*/ 	.word	0x00000430


	//   ....[4]....
        /*005c*/ 	.word	0x00000500


	//   ....[5]....
        /*0060*/ 	.word	0x000005a0


	//   ....[6]....
        /*0064*/ 	.word	0x00000640


	//   ....[7]....
        /*0068*/ 	.word	0x000019b0


	//   ....[8]....
        /*006c*/ 	.word	0x00001ee0


	//   ....[9]....
        /*0070*/ 	.word	0x00002220


	//   ....[10]....
        /*0074*/ 	.word	0x000023f0


	//----- nvinfo : EIATTR_CRS_STACK_SIZE
	.align		4
.L_52:
        /*0078*/ 	.byte	0x04, 0x1e
        /*007a*/ 	.short	(.L_54 - .L_53)
.L_53:
        /*007c*/ 	.word	0x00000000


	//----- nvinfo : EIATTR_CBANK_PARAM_SIZE
	.align		4
.L_54:
        /*0080*/ 	.byte	0x03, 0x19
        /*0082*/ 	.short	0x0014


	//----- nvinfo : EIATTR_PARAM_CBANK
	.align		4
        /*0084*/ 	.byte	0x04, 0x0a
        /*0086*/ 	.short	(.L_56 - .L_55)
	.align		4
.L_55:
        /*0088*/ 	.word	index@(.nv.constant0._Z17twiddleRealKernelPfS_i)
        /*008c*/ 	.short	0x0380
        /*008e*/ 	.short	0x0014


	//----- nvinfo : EIATTR_SW_WAR
	.align		4
.L_56:
        /*0090*/ 	.byte	0x04, 0x36
        /*0092*/ 	.short	(.L_58 - .L_57)
.L_57:
        /*0094*/ 	.word	0x00000008
.L_58:


//--------------------- .nv.info._Z12factorKernelPfi --------------------------
	.section	.nv.info._Z12factorKernelPfi,"",@"SHT_CUDA_INFO"
	.sectionflags	@""
	.align	4


	//----- nvinfo : EIATTR_CUDA_API_VERSION
	.align		4
        /*0000*/ 	.byte	0x04, 0x37
        /*0002*/ 	.short	(.L_60 - .L_59)
.L_59:
        /*0004*/ 	.word	0x00000082


	//----- nvinfo : EIATTR_KPARAM_INFO
	.align		4
.L_60:
        /*0008*/ 	.byte	0x04, 0x17
        /*000a*/ 	.short	(.L_62 - .L_61)
.L_61:
        /*000c*/ 	.word	0x00000000
        /*0010*/ 	.short	0x0001
        /*0012*/ 	.short	0x0008
        /*0014*/ 	.byte	0x00, 0xf0, 0x11, 0x00


	//----- nvinfo : EIATTR_KPARAM_INFO
	.align		4
.L_62:
        /*0018*/ 	.byte	0x04, 0x17
        /*001a*/ 	.short	(.L_64 - .L_63)
.L_63:
        /*001c*/ 	.word	0x00000000
        /*0020*/ 	.short	0x0000
        /*0022*/ 	.short	0x0000
        /*0024*/ 	.byte	0x00, 0xf5, 0x21, 0x00


	//----- nvinfo : EIATTR_SPARSE_MMA_MASK
	.align		4
.L_64:
        /*0028*/ 	.byte	0x03, 0x50
        /*002a*/ 	.short	0x0000


	//----- nvinfo : EIATTR_MAXREG_COUNT
	.align		4
        /*002c*/ 	.byte	0x03, 0x1b
        /*002e*/ 	.short	0x00ff


	//----- nvinfo : EIATTR_MERCURY_ISA_VERSION
	.align		4
        /*0030*/ 	.byte	0x03, 0x5f
        /*0032*/ 	.short	0x0101


	//----- nvinfo : EIATTR_VRC_CTA_INIT_COUNT
	.align		4
        /*0034*/ 	.byte	0x02, 0x4a
	.zero		1
	.zero		1


	//----- nvinfo : EIATTR_EXIT_INSTR_OFFSETS
	.align		4
        /*0038*/ 	.byte	0x04, 0x1c
        /*003a*/ 	.short	(.L_66 - .L_65)


	//   ....[0]....
.L_65:
        /*003c*/ 	.word	0x000001a0


	//   ....[1]....
        /*0040*/ 	.word	0x00000c60


	//----- nvinfo : EIATTR_CRS_STACK_SIZE
	.align		4
.L_66:
        /*0044*/ 	.byte	0x04, 0x1e
        /*0046*/ 	.short	(.L_68 - .L_67)
.L_67:
        /*0048*/ 	.word	0x00000000


	//----- nvinfo : EIATTR_CBANK_PARAM_SIZE
	.align		4
.L_68:
        /*004c*/ 	.byte	0x03, 0x19
        /*004e*/ 	.short	0x000c


	//----- nvinfo : EIATTR_PARAM_CBANK
	.align		4
        /*0050*/ 	.byte	0x04, 0x0a
        /*0052*/ 	.short	(.L_70 - .L_69)
	.align		4
.L_69:
        /*0054*/ 	.word	index@(.nv.constant0._Z12factorKernelPfi)
        /*0058*/ 	.short	0x0380
        /*005a*/ 	.short	0x000c


	//----- nvinfo : EIATTR_SW_WAR
	.align		4
.L_70:
        /*005c*/ 	.byte	0x04, 0x36
        /*005e*/ 	.short	(.L_72 - .L_71)
.L_71:
        /*0060*/ 	.word	0x00000008
.L_72:


//--------------------- .nv.info._Z11inputKernelPfi --------------------------
	.section	.nv.info._Z11inputKernelPfi,"",@"SHT_CUDA_INFO"
	.sectionflags	@""
	.align	4


	//----- nvinfo : EIATTR_CUDA_API_VERSION
	.align		4
        /*0000*/ 	.byte	0x04, 0x37
        /*0002*/ 	.short	(.L_74 - .L_73)
.L_73:
        /*0004*/ 	.word	0x00000082


	//----- nvinfo : EIATTR_KPARAM_INFO
	.align		4
.L_74:
        /*0008*/ 	.byte	0x04, 0x17
        /*000a*/ 	.short	(.L_76 - .L_75)
.L_75:
        /*000c*/ 	.word	0x00000000
        /*0010*/ 	.short	0x0001
        /*0012*/ 	.short	0x0008
        /*0014*/ 	.byte	0x00, 0xf0, 0x11, 0x00


	//----- nvinfo : EIATTR_KPARAM_INFO
	.align		4
.L_76:
        /*0018*/ 	.byte	0x04, 0x17
        /*001a*/ 	.short	(.L_78 - .L_77)
.L_77:
        /*001c*/ 	.word	0x00000000
        /*0020*/ 	.short	0x0000
        /*0022*/ 	.short	0x0000
        /*0024*/ 	.byte	0x00, 0xf5, 0x21, 0x00


	//----- nvinfo : EIATTR_SPARSE_MMA_MASK
	.align		4
.L_78:
        /*0028*/ 	.byte	0x03, 0x50
        /*002a*/ 	.short	0x0000


	//----- nvinfo : EIATTR_MAXREG_COUNT
	.align		4
        /*002c*/ 	.byte	0x03, 0x1b
        /*002e*/ 	.short	0x00ff


	//----- nvinfo : EIATTR_MERCURY_ISA_VERSION
	.align		4
        /*0030*/ 	.byte	0x03, 0x5f
        /*0032*/ 	.short	0x0101


	//----- nvinfo : EIATTR_VRC_CTA_INIT_COUNT
	.align		4
        /*0034*/ 	.byte	0x02, 0x4a
	.zero		1
	.zero		1


	//----- nvinfo : EIATTR_EXIT_INSTR_OFFSETS
	.align		4
        /*0038*/ 	.byte	0x04, 0x1c
        /*003a*/ 	.short	(.L_80 - .L_79)


	//   ....[0]....
.L_79:
        /*003c*/ 	.word	0x000000c0


	//   ....[1]....
        /*0040*/ 	.word	0x00000140


	//----- nvinfo : EIATTR_CBANK_PARAM_SIZE
	.align		4
.L_80:
        /*0044*/ 	.byte	0x03, 0x19
        /*0046*/ 	.short	0x000c


	//----- nvinfo : EIATTR_PARAM_CBANK
	.align		4
        /*0048*/ 	.byte	0x04, 0x0a
        /*004a*/ 	.short	(.L_82 - .L_81)
	.align		4
.L_81:
        /*004c*/ 	.word	index@(.nv.constant0._Z11inputKernelPfi)
        /*0050*/ 	.short	0x0380
        /*0052*/ 	.short	0x000c


	//----- nvinfo : EIATTR_SW_WAR
	.align		4
.L_82:
        /*0054*/ 	.byte	0x04, 0x36
        /*0056*/ 	.short	(.L_84 - .L_83)
.L_83:
        /*0058*/ 	.word	0x00000008
.L_84:


//--------------------- .nv.callgraph             --------------------------
	.section	.nv.callgraph,"",@"SHT_CUDA_CALLGRAPH"
	.align	4
	.sectionentsize	8
	.align		4
        /*0000*/ 	.word	0x00000000
	.align		4
        /*0004*/ 	.word	0xffffffff
	.align		4
        /*0008*/ 	.word	0x00000000
	.align		4
        /*000c*/ 	.word	0xfffffffe
	.align		4
        /*0010*/ 	.word	0x00000000
	.align		4
        /*0014*/ 	.word	0xfffffffd
	.align		4
        /*0018*/ 	.word	0x00000000
	.align		4
        /*001c*/ 	.word	0xfffffffc


//--------------------- .nv.constant4             --------------------------
	.section	.nv.constant4,"a",@progbits
	.align	8
	.align		8
.nv.constant4:
        /*0000*/ 	.dword	__cudart_i2opi_f


//--------------------- .text._Z16twiddleImgKernelPfS_i --------------------------
	.section	.text._Z16twiddleImgKernelPfS_i,"ax",@progbits
	.align	128
        .global         _Z16twiddleImgKernelPfS_i
        .type           _Z16twiddleImgKernelPfS_i,@function
        .size           _Z16twiddleImgKernelPfS_i,(.L_x_42 - _Z16twiddleImgKernelPfS_i)
        .other          _Z16twiddleImgKernelPfS_i,@"STO_CUDA_ENTRY STV_DEFAULT"
_Z16twiddleImgKernelPfS_i:
.text._Z16twiddleImgKernelPfS_i:
[----:B------:R-:W-:Y:S01]  /*0000*/  LDC R1, c[0x0][0x37c] ;  /* 0x0000df00ff017b82 */ /* 0x000fe20000000800 */
[----:B------:R-:W0:Y:S07]  /*0010*/  S2R R3, SR_TID.X ;  /* 0x0000000000037919 */ /* 0x000e2e0000002100 */
[----:B------:R-:W0:Y:S01]  /*0020*/  S2UR UR4, SR_CTAID.X ;  /* 0x00000000000479c3 */ /* 0x000e220000002500 */
[----:B------:R-:W1:Y:S07]  /*0030*/  LDCU UR5, c[0x0][0x390] ;  /* 0x00007200ff0577ac */ /* 0x000e6e0008000800 */
[----:B------:R-:W0:Y:S02]  /*0040*/  LDC R0, c[0x0][0x360] ;  /* 0x0000d800ff007b82 */ /* 0x000e240000000800 */
[----:B0-----:R-:W-:-:S02]  /*0050*/  IMAD R0, R0, UR4, R3 ;  /* 0x0000000400007c24 */ /* 0x001fc4000f8e0203 */
[----:B-1----:R-:W-:-:S05]  /*0060*/  IMAD.U32 R3, RZ, RZ, UR5 ;  /* 0x00000005ff037e24 */ /* 0x002fca000f8e00ff */
[----:B------:R-:W-:-:S13]  /*0070*/  ISETP.GE.AND P0, PT, R0, R3, PT ;  /* 0x000000030000720c */ /* 0x000fda0003f06270 */
[----:B------:R-:W-:Y:S05]  /*0080*/  @P0 EXIT ;  /* 0x000000000000094d */ /* 0x000fea0003800000 */
[----:B------:R-:W-:Y:S01]  /*0090*/  ISETP.NE.AND P0, PT, R0, RZ, PT ;  /* 0x000000ff0000720c */ /* 0x000fe20003f05270 */
[----:B------:R-:W0:-:S12]  /*00a0*/  LDCU.64 UR6, c[0x0][0x358] ;  /* 0x00006b00ff0677ac */ /* 0x000e180008000a00 */
[----:B------:R-:W-:Y:S05]  /*00b0*/  @P0 BRA `(.L_x_0) ;  /* 0x0000000400380947 */ /* 0x000fea0003800000 */
[----:B------:R-:W-:-:S13]  /*00c0*/  ISETP.GE.AND P0, PT, R3, 0x1, PT ;  /* 0x000000010300780c */ /* 0x000fda0003f06270 */
[----:B0-----:R-:W-:Y:S05]  /*00d0*/  @!P0 EXIT ;  /* 0x000000000000894d */ /* 0x001fea0003800000 */
[C---:B------:R-:W-:Y:S01]  /*00e0*/  ISETP.GE.U32.AND P0, PT, R3.reuse, 0x10, PT ;  /* 0x000000100300780c */ /* 0x040fe20003f06070 */
[----:B------:R-:W-:Y:S01]  /*00f0*/  IMAD.MOV.U32 R7, RZ, RZ, RZ ;  /* 0x000000ffff077224 */ /* 0x000fe200078e00ff */
[----:B------:R-:W-:-:S04]  /*0100*/  LOP3.LUT R6, R3, 0xf, RZ, 0xc0, !PT ;  /* 0x0000000f03067812 */ /* 0x000fc800078ec0ff */
[----:B------:R-:W-:-:S07]  /*0110*/  ISETP.NE.AND P1, PT, R6, RZ, PT ;  /* 0x000000ff0600720c */ /* 0x000fce0003f25270 */
[----:B------:R-:W-:Y:S06]  /*0120*/  @!P0 BRA `(.L_x_1) ;  /* 0x0000000000788947 */ /* 0x000fec0003800000 */
[----:B------:R-:W0:Y:S01]  /*0130*/  LDCU.64 UR4, c[0x0][0x380] ;  /* 0x00007000ff0477ac */ /* 0x000e220008000a00 */
[----:B------:R-:W-:-:S05]  /*0140*/  LOP3.LUT R7, R3, 0x7ffffff0, RZ, 0xc0, !PT ;  /* 0x7ffffff003077812 */ /* 0x000fca00078ec0ff */
[----:B------:R-:W-:Y:S01]  /*0150*/  IMAD.MOV R0, RZ, RZ, -R7 ;  /* 0x000000ffff007224 */ /* 0x000fe200078e0a07 */
[----:B0-----:R-:W-:-:S04]  /*0160*/  UIADD3 UR4, UP0, UPT, UR4, 0x20, URZ ;  /* 0x0000002004047890 */ /* 0x001fc8000ff1e0ff */
[----:B------:R-:W-:Y:S02]  /*0170*/  UIADD3.X UR5, UPT, UPT, URZ, UR5, URZ, UP0, !UPT ;  /* 0x00000005ff057290 */ /* 0x000fe400087fe4ff */
[----:B------:R-:W-:-:S04]  /*0180*/  MOV R2, UR4 ;  /* 0x0000000400027c02 */ /* 0x000fc80008000f00 */
[----:B------:R-:W-:-:S07]  /*0190*/  IMAD.U32 R9, RZ, RZ, UR5 ;  /* 0x00000005ff097e24 */ /* 0x000fce000f8e00ff */
.L_x_2:
[----:B0-----:R-:W-:Y:S01]  /*01a0*/  IMAD.MOV.U32 R4, RZ, RZ, R2 ;  /* 0x000000ffff047224 */ /* 0x001fe200078e0002 */
[----:B------:R-:W-:Y:S01]  /*01b0*/  MOV R5, R9 ;  /* 0x0000000900057202 */ /* 0x000fe20000000f00 */
[----:B------:R-:W-:-:S03]  /*01c0*/  VIADD R0, R0, 0x10 ;  /* 0x0000001000007836 */ /* 0x000fc60000000000 */
[----:B------:R-:W-:Y:S01]  /*01d0*/  IADD3 R2, P2, PT, R4, 0x40, RZ ;  /* 0x0000004004027810 */ /* 0x000fe20007f5e0ff */
[----:B------:R0:W-:Y:S01]  /*01e0*/  STG.E desc[UR6][R4.64+-0x20], RZ ;  /* 0xffffe0ff04007986 */ /* 0x0001e2000c101906 */
[----:B------:R-:W-:-:S03]  /*01f0*/  ISETP.NE.AND P0, PT, R0, RZ, PT ;  /* 0x000000ff0000720c */ /* 0x000fc60003f05270 */
[----:B------:R0:W-:Y:S01]  /*0200*/  STG.E desc[UR6][R4.64+-0x1c], RZ ;  /* 0xffffe4ff04007986 */ /* 0x0001e2000c101906 */
[----:B------:R-:W-:-:S03]  /*0210*/  IMAD.X R9, RZ, RZ, R5, P2 ;  /* 0x000000ffff097224 */ /* 0x000fc600010e0605 */
[----:B------:R0:W-:Y:S04]  /*0220*/  STG.E desc[UR6][R4.64+-0x18], RZ ;  /* 0xffffe8ff04007986 */ /* 0x0001e8000c101906 */
        /* <DEDUP_REMOVED lines=12> */
[----:B------:R0:W-:Y:S01]  /*02f0*/  STG.E desc[UR6][R4.64+0x1c], RZ ;  /* 0x00001cff04007986 */ /* 0x0001e2000c101906 */
[----:B------:R-:W-:Y:S05]  /*0300*/  @P0 BRA `(.L_x_2) ;  /* 0xfffffffc00a40947 */ /* 0x000fea000383ffff */
.L_x_1:
[----:B------:R-:W-:Y:S05]  /*0310*/  @!P1 EXIT ;  /* 0x000000000000994d */ /* 0x000fea0003800000 */
[----:B------:R-:W-:Y:S02]  /*0320*/  ISETP.GE.U32.AND P0, PT, R6, 0x8, PT ;  /* 0x000000080600780c */ /* 0x000fe40003f06070 */
[----:B------:R-:W-:-:S04]  /*0330*/  LOP3.LUT R2, R3, 0x7, RZ, 0xc0, !PT ;  /* 0x0000000703027812 */ /* 0x000fc800078ec0ff */
[----:B------:R-:W-:-:S07]  /*0340*/  ISETP.NE.AND P1, PT, R2, RZ, PT ;  /* 0x000000ff0200720c */ /* 0x000fce0003f25270 */
[----:B------:R-:W-:Y:S06]  /*0350*/  @!P0 BRA `(.L_x_3) ;  /* 0x00000000002c8947 */ /* 0x000fec0003800000 */
[----:B0-----:R-:W0:Y:S02]  /*0360*/  LDC.64 R4, c[0x0][0x380] ;  /* 0x0000e000ff047b82 */ /* 0x001e240000000a00 */
[C---:B0-----:R-:W-:Y:S01]  /*0370*/  IMAD.WIDE.U32 R4, R7.reuse, 0x4, R4 ;  /* 0x0000000407047825 */ /* 0x041fe200078e0004 */
[----:B------:R-:W-:-:S04]  /*0380*/  IADD3 R7, PT, PT, R7, 0x8, RZ ;  /* 0x0000000807077810 */ /* 0x000fc80007ffe0ff */
[----:B------:R1:W-:Y:S04]  /*0390*/  STG.E desc[UR6][R4.64], RZ ;  /* 0x000000ff04007986 */ /* 0x0003e8000c101906 */
[----:B------:R1:W-:Y:S04]  /*03a0*/  STG.E desc[UR6][R4.64+0x4], RZ ;  /* 0x000004ff04007986 */ /* 0x0003e8000c101906 */
[----:B------:R1:W-:Y:S04]  /*03b0*/  STG.E desc[UR6][R4.64+0x8], RZ ;  /* 0x000008ff04007986 */ /* 0x0003e8000c101906 */
[----:B------:R1:W-:Y:S04]  /*03c0*/  STG.E desc[UR6][R4.64+0xc], RZ ;  /* 0x00000cff04007986 */ /* 0x0003e8000c101906 */
[----:B------:R1:W-:Y:S04]  /*03d0*/  STG.E desc[UR6][R4.64+0x10], RZ ;  /* 0x000010ff04007986 */ /* 0x0003e8000c101906 */
[----:B------:R1:W-:Y:S04]  /*03e0*/  STG.E desc[UR6][R4.64+0x14], RZ ;  /* 0x000014ff04007986 */ /* 0x0003e8000c101906 */
[----:B------:R1:W-:Y:S04]  /*03f0*/  STG.E desc[UR6][R4.64+0x18], RZ ;  /* 0x000018ff04007986 */ /* 0x0003e8000c101906 */
[----:B------:R1:W-:Y:S02]  /*0400*/  STG.E desc[UR6][R4.64+0x1c], RZ ;  /* 0x00001cff04007986 */ /* 0x0003e4000c101906 */
.L_x_3:
[----:B------:R-:W-:Y:S05]  /*0410*/  @!P1 EXIT ;  /* 0x000000000000994d */ /* 0x000fea0003800000 */
[----:B------:R-:W-:Y:S02]  /*0420*/  ISETP.GE.U32.AND P0, PT, R2, 0x4, PT ;  /* 0x000000040200780c */ /* 0x000fe40003f06070 */
[----:B------:R-:W-:-:S04]  /*0430*/  LOP3.LUT R0, R3, 0x3, RZ, 0xc0, !PT ;  /* 0x0000000303007812 */ /* 0x000fc800078ec0ff */
[----:B------:R-:W-:-:S07]  /*0440*/  ISETP.NE.AND P1, PT, R0, RZ, PT ;  /* 0x000000ff0000720c */ /* 0x000fce0003f25270 */
[----:B------:R-:W-:Y:S06]  /*0450*/  @!P0 BRA `(.L_x_4) ;  /* 0x00000000001c8947 */ /* 0x000fec0003800000 */
[----:B------:R-:W2:Y:S02]  /*0460*/  LDC.64 R2, c[0x0][0x380] ;  /* 0x0000e000ff027b82 */ /* 0x000ea40000000a00 */
[----:B--2---:R-:W-:-:S04]  /*0470*/  IMAD.WIDE.U32 R2, R7, 0x4, R2 ;  /* 0x0000000407027825 */ /* 0x004fc800078e0002 */
[----:B------:R-:W-:Y:S01]  /*0480*/  VIADD R7, R7, 0x4 ;  /* 0x0000000407077836 */ /* 0x000fe20000000000 */
[----:B------:R2:W-:Y:S04]  /*0490*/  STG.E desc[UR6][R2.64], RZ ;  /* 0x000000ff02007986 */ /* 0x0005e8000c101906 */
[----:B------:R2:W-:Y:S04]  /*04a0*/  STG.E desc[UR6][R2.64+0x4], RZ ;  /* 0x000004ff02007986 */ /* 0x0005e8000c101906 */
[----:B------:R2:W-:Y:S04]  /*04b0*/  STG.E desc[UR6][R2.64+0x8], RZ ;  /* 0x000008ff02007986 */ /* 0x0005e8000c101906 */
[----:B------:R2:W-:Y:S02]  /*04c0*/  STG.E desc[UR6][R2.64+0xc], RZ ;  /* 0x00000cff02007986 */ /* 0x0005e4000c101906 */
.L_x_4:
[----:B------:R-:W-:Y:S05]  /*04d0*/  @!P1 EXIT ;  /* 0x000000000000994d */ /* 0x000fea0003800000 */
[----:B--2---:R-:W2:Y:S01]  /*04e0*/  LDC.64 R2, c[0x0][0x380] ;  /* 0x0000e000ff027b82 */ /* 0x004ea20000000a00 */
[----:B------:R-:W-:Y:S02]  /*04f0*/  IMAD.MOV R0, RZ, RZ, -R0 ;  /* 0x000000ffff007224 */ /* 0x000fe400078e0a00 */
[----:B--2---:R-:W-:-:S07]  /*0500*/  IMAD.WIDE.U32 R2, R7, 0x4, R2 ;  /* 0x0000000407027825 */ /* 0x004fce00078e0002 */
.L_x_5:
[----:B------:R-:W-:Y:S01]  /*0510*/  IADD3 R0, PT, PT, R0, 0x1, RZ ;  /* 0x0000000100007810 */ /* 0x000fe20007ffe0ff */
[----:B------:R2:W-:Y:S01]  /*0520*/  STG.E desc[UR6][R2.64], RZ ;  /* 0x000000ff02007986 */ /* 0x0005e2000c101906 */
[----:B01----:R-:W-:Y:S02]  /*0530*/  IADD3 R4, P1, PT, R2, 0x4, RZ ;  /* 0x0000000402047810 */ /* 0x003fe40007f3e0ff */
[----:B------:R-:W-:-:S03]  /*0540*/  ISETP.NE.AND P0, PT, R0, RZ, PT ;  /* 0x000000ff0000720c */ /* 0x000fc60003f05270 */
[----:B------:R-:W-:-:S10]  /*0550*/  IMAD.X R5, RZ, RZ, R3, P1 ;  /* 0x000000ffff057224 */ /* 0x000fd400008e0603 */
[----:B--2---:R-:W-:Y:S05]  /*0560*/  @!P0 EXIT ;  /* 0x000000000000894d */ /* 0x004fea0003800000 */
[----:B------:R-:W-:Y:S01]  /*0570*/  IMAD.MOV.U32 R2, RZ, RZ, R4 ;  /* 0x000000ffff027224 */ /* 0x000fe200078e0004 */
[----:B------:R-:W-:Y:S01]  /*0580*/  MOV R3, R5 ;  /* 0x0000000500037202 */ /* 0x000fe20000000f00 */
[----:B------:R-:W-:Y:S06]  /*0590*/  BRA `(.L_x_5) ;  /* 0xfffffffc00dc7947 */ /* 0x000fec000383ffff */
.L_x_0:
[----:B------:R-:W1:Y:S01]  /*05a0*/  LDC.64 R14, c[0x0][0x380] ;  /* 0x0000e000ff0e7b82 */ /* 0x000e620000000a00 */
[----:B------:R-:W-:Y:S01]  /*05b0*/  ISETP.GE.AND P0, PT, R3, 0x2, PT ;  /* 0x000000020300780c */ /* 0x000fe20003f06270 */
[----:B------:R-:W-:-:S04]  /*05c0*/  IMAD R5, R0, R3, RZ ;  /* 0x0000000300057224 */ /* 0x000fc800078e02ff */
[----:B-1----:R-:W-:-:S05]  /*05d0*/  IMAD.WIDE R14, R5, 0x4, R14 ;  /* 0x00000004050e7825 */ /* 0x002fca00078e020e */
[----:B0-----:R0:W-:Y:S03]  /*05e0*/  STG.E desc[UR6][R14.64], RZ ;  /* 0x000000ff0e007986 */ /* 0x0011e6000c101906 */
[----:B------:R-:W-:Y:S05]  /*05f0*/  @!P0 EXIT ;  /* 0x000000000000894d */ /* 0x000fea0003800000 */
[----:B------:R-:W-:Y:S02]  /*0600*/  VIADD R2, R3, 0xfffffffe ;  /* 0xfffffffe03027836 */ /* 0x000fe40000000000 */
[----:B------:R-:W-:-:S03]  /*0610*/  HFMA2 R5, -RZ, RZ, 0, 5.9604644775390625e-08 ;  /* 0x00000001ff057431 */ /* 0x000fc600000001ff */
[----:B------:R-:W-:Y:S01]  /*0620*/  ISETP.GE.U32.AND P0, PT, R2, 0x7, PT ;  /* 0x000000070200780c */ /* 0x000fe20003f06070 */
[----:B------:R-:W-:-:S05]  /*0630*/  VIADD R2, R3, 0xffffffff ;  /* 0xffffffff03027836 */ /* 0x000fca0000000000 */
[----:B------:R-:W-:-:S07]  /*0640*/  LOP3.LUT R4, R2, 0x7, RZ, 0xc0, !PT ;  /* 0x0000000702047812 */ /* 0x000fce00078ec0ff */
[----:B------:R-:W-:Y:S05]  /*0650*/  @!P0 BRA `(.L_x_6) ;  /* 0x0000001000bc8947 */ /* 0x000fea0003800000 */
[-C--:B------:R-:W-:Y:S02]  /*0660*/  IABS R5, R3.reuse ;  /* 0x0000000300057213 */ /* 0x080fe40000000000 */
[----:B------:R-:W-:Y:S02]  /*0670*/  IABS R10, R0 ;  /* 0x00000000000a7213 */ /* 0x000fe40000000000 */
[----:B------:R-:W1:Y:S01]  /*0680*/  I2F.RP R8, R5 ;  /* 0x0000000500087306 */ /* 0x000e620000209400 */
[----:B------:R-:W-:Y:S02]  /*0690*/  ISETP.GE.AND P1, PT, R0, RZ, PT ;  /* 0x000000ff0000720c */ /* 0x000fe40003f26270 */
[----:B------:R-:W-:-:S05]  /*06a0*/  LOP3.LUT R13, RZ, R3, RZ, 0x33, !PT ;  /* 0x00000003ff0d7212 */ /* 0x000fca00078e33ff */
[----:B-1----:R-:W1:Y:S02]  /*06b0*/  MUFU.RCP R8, R8 ;  /* 0x0000000800087308 */ /* 0x002e640000001000 */
[----:B-1----:R-:W-:-:S06]  /*06c0*/  VIADD R7, R8, 0xffffffe ;  /* 0x0ffffffe08077836 */ /* 0x002fcc0000000000 */
[----:B------:R-:W1:Y:S02]  /*06d0*/  F2I.FTZ.U32.TRUNC.NTZ R7, R7 ;  /* 0x0000000700077305 */ /* 0x000e64000021f000 */
[----:B-1----:R-:W-:-:S04]  /*06e0*/  IMAD.MOV R6, RZ, RZ, -R7 ;  /* 0x000000ffff067224 */ /* 0x002fc800078e0a07 */
[----:B------:R-:W-:Y:S01]  /*06f0*/  IMAD R9, R6, R5, RZ ;  /* 0x0000000506097224 */ /* 0x000fe200078e02ff */
[----:B------:R-:W-:-:S05]  /*0700*/  MOV R6, RZ ;  /* 0x000000ff00067202 */ /* 0x000fca0000000f00 */
[----:B------:R-:W-:-:S06]  /*0710*/  IMAD.HI.U32 R6, R7, R9, R6 ;  /* 0x0000000907067227 */ /* 0x000fcc00078e0006 */
[----:B------:R-:W-:-:S04]  /*0720*/  IMAD.HI.U32 R9, R6, R10, RZ ;  /* 0x0000000a06097227 */ /* 0x000fc800078e00ff */
[----:B------:R-:W-:-:S04]  /*0730*/  IMAD.MOV R9, RZ, RZ, -R9 ;  /* 0x000000ffff097224 */ /* 0x000fc800078e0a09 */
[C---:B------:R-:W-:Y:S02]  /*0740*/  IMAD R10, R5.reuse, R9, R10 ;  /* 0x00000009050a7224 */ /* 0x040fe400078e020a */
[----:B------:R-:W1:Y:S03]  /*0750*/  LDC.64 R8, c[0x0][0x388] ;  /* 0x0000e200ff087b82 */ /* 0x000e660000000a00 */
[----:B------:R-:W-:-:S13]  /*0760*/  ISETP.GT.U32.AND P0, PT, R5, R10, PT ;  /* 0x0000000a0500720c */ /* 0x000fda0003f04070 */
[----:B------:R-:W-:-:S05]  /*0770*/  @!P0 IMAD.IADD R10, R10, 0x1, -R5 ;  /* 0x000000010a0a8824 */ /* 0x000fca00078e0a05 */
[----:B------:R-:W-:-:S13]  /*0780*/  ISETP.GT.U32.AND P0, PT, R5, R10, PT ;  /* 0x0000000a0500720c */ /* 0x000fda0003f04070 */
[----:B------:R-:W-:Y:S02]  /*0790*/  @!P0 IADD3 R10, PT, PT, R10, -R5, RZ ;  /* 0x800000050a0a8210 */ /* 0x000fe40007ffe0ff */
[----:B------:R-:W-:-:S03]  /*07a0*/  ISETP.NE.AND P0, PT, R3, RZ, PT ;  /* 0x000000ff0300720c */ /* 0x000fc60003f05270 */
[----:B------:R-:W-:-:S05]  /*07b0*/  @!P1 IMAD.MOV R10, RZ, RZ, -R10 ;  /* 0x000000ffff0a9224 */ /* 0x000fca00078e0a0a */
[----:B------:R-:W-:-:S05]  /*07c0*/  SEL R10, R13, R10, !P0 ;  /* 0x0000000a0d0a7207 */ /* 0x000fca0004000000 */
[----:B------:R-:W-:-:S04]  /*07d0*/  IMAD.SHL.U32 R11, R10, 0x2, RZ ;  /* 0x000000020a0b7824 */ /* 0x000fc800078e00ff */
[----:B-1----:R-:W-:-:S05]  /*07e0*/  IMAD.WIDE R10, R11, 0x4, R8 ;  /* 0x000000040b0a7825 */ /* 0x002fca00078e0208 */
[----:B------:R1:W2:Y:S01]  /*07f0*/  LDG.E R7, desc[UR6][R10.64+0x4] ;  /* 0x000004060a077981 */ /* 0x0002a2000c1e1900 */
[----:B------:R-:W-:-:S04]  /*0800*/  SHF.L.U32 R12, R0, 0x1, RZ ;  /* 0x00000001000c7819 */ /* 0x000fc800000006ff */
[----:B------:R-:W-:Y:S02]  /*0810*/  IABS R17, R12 ;  /* 0x0000000c00117213 */ /* 0x000fe40000000000 */
[----:B------:R-:W-:-:S03]  /*0820*/  ISETP.GE.AND P2, PT, R12, RZ, PT ;  /* 0x000000ff0c00720c */ /* 0x000fc60003f46270 */
[----:B------:R-:W-:-:S04]  /*0830*/  IMAD.HI.U32 R16, R6, R17, RZ ;  /* 0x0000001106107227 */ /* 0x000fc800078e00ff */
[----:B------:R-:W-:-:S04]  /*0840*/  IMAD.MOV R16, RZ, RZ, -R16 ;  /* 0x000000ffff107224 */ /* 0x000fc800078e0a10 */
[----:B------:R-:W-:-:S05]  /*0850*/  IMAD R16, R5, R16, R17 ;  /* 0x0000001005107224 */ /* 0x000fca00078e0211 */
[----:B------:R-:W-:-:S13]  /*0860*/  ISETP.GT.U32.AND P1, PT, R5, R16, PT ;  /* 0x000000100500720c */ /* 0x000fda0003f24070 */
[----:B------:R-:W-:-:S05]  /*0870*/  @!P1 IMAD.IADD R16, R16, 0x1, -R5 ;  /* 0x0000000110109824 */ /* 0x000fca00078e0a05 */
[----:B------:R-:W-:-:S13]  /*0880*/  ISETP.GT.U32.AND P1, PT, R5, R16, PT ;  /* 0x000000100500720c */ /* 0x000fda0003f24070 */
[----:B------:R-:W-:-:S05]  /*0890*/  @!P1 IADD3 R16, PT, PT, R16, -R5, RZ ;  /* 0x8000000510109210 */ /* 0x000fca0007ffe0ff */
[----:B------:R-:W-:-:S05]  /*08a0*/  @!P2 IMAD.MOV R16, RZ, RZ, -R16 ;  /* 0x000000ffff10a224 */ /* 0x000fca00078e0a10 */
[----:B------:R-:W-:-:S05]  /*08b0*/  SEL R16, R13, R16, !P0 ;  /* 0x000000100d107207 */ /* 0x000fca0004000000 */
[----:B-1----:R-:W-:-:S04]  /*08c0*/  IMAD.SHL.U32 R11, R16, 0x2, RZ ;  /* 0x00000002100b7824 */ /* 0x002fc800078e00ff */
[----:B------:R-:W-:-:S04]  /*08d0*/  IMAD.WIDE R10, R11, 0x4, R8 ;  /* 0x000000040b0a7825 */ /* 0x000fc800078e0208 */
[----:B------:R-:W-:Y:S01]  /*08e0*/  IMAD R16, R0, 0x3, RZ ;  /* 0x0000000300107824 */ /* 0x000fe200078e02ff */
[----:B--2---:R1:W-:Y:S04]  /*08f0*/  STG.E desc[UR6][R14.64+0x4], R7 ;  /* 0x000004070e007986 */ /* 0x0043e8000c101906 */
[----:B------:R2:W3:Y:S01]  /*0900*/  LDG.E R17, desc[UR6][R10.64+0x4] ;  /* 0x000004060a117981 */ /* 0x0004e2000c1e1900 */
[----:B------:R-:W-:Y:S02]  /*0910*/  IABS R19, R16 ;  /* 0x0000001000137213 */ /* 0x000fe40000000000 */
[----:B------:R-:W-:-:S03]  /*0920*/  ISETP.GE.AND P2, PT, R16, RZ, PT ;  /* 0x000000ff1000720c */ /* 0x000fc60003f46270 */
[----:B------:R-:W-:-:S05]  /*0930*/  IMAD.HI.U32 R18, R6, R19, RZ ;  /* 0x0000001306127227 */ /* 0x000fca00078e00ff */
[----:B------:R-:W-:-:S05]  /*0940*/  IADD3 R18, PT, PT, -R18, RZ, RZ ;  /* 0x000000ff12127210 */ /* 0x000fca0007ffe1ff */
[----:B------:R-:W-:-:S05]  /*0950*/  IMAD R18, R5, R18, R19 ;  /* 0x0000001205127224 */ /* 0x000fca00078e0213 */
[----:B------:R-:W-:-:S13]  /*0960*/  ISETP.GT.U32.AND P1, PT, R5, R18, PT ;  /* 0x000000120500720c */ /* 0x000fda0003f24070 */
[----:B------:R-:W-:-:S05]  /*0970*/  @!P1 IMAD.IADD R18, R18, 0x1, -R5 ;  /* 0x0000000112129824 */ /* 0x000fca00078e0a05 */
[----:B------:R-:W-:-:S13]  /*0980*/  ISETP.GT.U32.AND P1, PT, R5, R18, PT ;  /* 0x000000120500720c */ /* 0x000fda0003f24070 */
[----:B------:R-:W-:-:S05]  /*0990*/  @!P1 IMAD.IADD R18, R18, 0x1, -R5 ;  /* 0x0000000112129824 */ /* 0x000fca00078e0a05 */
[----:B------:R-:W-:-:S04]  /*09a0*/  @!P2 IADD3 R18, PT, PT, -R18, RZ, RZ ;  /* 0x000000ff1212a210 */ /* 0x000fc80007ffe1ff */
[----:B------:R-:W-:-:S05]  /*09b0*/  SEL R18, R13, R18, !P0 ;  /* 0x000000120d127207 */ /* 0x000fca0004000000 */
[----:B--2---:R-:W-:-:S04]  /*09c0*/  IMAD.SHL.U32 R11, R18, 0x2, RZ ;  /* 0x00000002120b7824 */ /* 0x004fc800078e00ff */
[----:B------:R-:W-:-:S04]  /*09d0*/  IMAD.WIDE R10, R11, 0x4, R8 ;  /* 0x000000040b0a7825 */ /* 0x000fc800078e0208 */
[----:B------:R-:W-:Y:S01]  /*09e0*/  IMAD.SHL.U32 R18, R0, 0x4, RZ ;  /* 0x0000000400127824 */ /* 0x000fe200078e00ff */
[----:B---3--:R2:W-:Y:S04]  /*09f0*/  STG.E desc[UR6][R14.64+0x8], R17 ;  /* 0x000008110e007986 */ /* 0x0085e8000c101906 */
[----:B-1----:R1:W3:Y:S01]  /*0a00*/  LDG.E R7, desc[UR6][R10.64+0x4] ;  /* 0x000004060a077981 */ /* 0x0022e2000c1e1900 */
        /* <DEDUP_REMOVED lines=11> */
[----:B-1----:R-:W-:-:S04]  /*0ac0*/  IMAD.SHL.U32 R11, R20, 0x2, RZ ;  /* 0x00000002140b7824 */ /* 0x002fc800078e00ff */
[----:B------:R-:W-:-:S04]  /*0ad0*/  IMAD.WIDE R10, R11, 0x4, R8 ;  /* 0x000000040b0a7825 */ /* 0x000fc800078e0208 */
[----:B------:R-:W-:Y:S01]  /*0ae0*/  IMAD R22, R0, 0x5, RZ ;  /* 0x0000000500167824 */ /* 0x000fe200078e02ff */
[----:B---3--:R1:W-:Y:S04]  /*0af0*/  STG.E desc[UR6][R14.64+0xc], R7 ;  /* 0x00000c070e007986 */ /* 0x0083e8000c101906 */
[----:B--2---:R2:W3:Y:S01]  /*0b00*/  LDG.E R17, desc[UR6][R10.64+0x4] ;  /* 0x000004060a117981 */ /* 0x0044e2000c1e1900 */
[----:B------:R-:W-:Y:S02]  /*0b10*/  IABS R20, R22 ;  /* 0x0000001600147213 */ /* 0x000fe40000000000 */
[----:B------:R-:W-:-:S03]  /*0b20*/  ISETP.GE.AND P2, PT, R22, RZ, PT ;  /* 0x000000ff1600720c */ /* 0x000fc60003f46270 */
[----:B------:R-:W-:-:S04]  /*0b30*/  IMAD.HI.U32 R19, R6, R20, RZ ;  /* 0x0000001406137227 */ /* 0x000fc800078e00ff */
[----:B------:R-:W-:-:S04]  /*0b40*/  IMAD.MOV R19, RZ, RZ, -R19 ;  /* 0x000000ffff137224 */ /* 0x000fc800078e0a13 */
[----:B------:R-:W-:-:S05]  /*0b50*/  IMAD R20, R5, R19, R20 ;  /* 0x0000001305147224 */ /* 0x000fca00078e0214 */
[----:B------:R-:W-:-:S13]  /*0b60*/  ISETP.GT.U32.AND P1, PT, R5, R20, PT ;  /* 0x000000140500720c */ /* 0x000fda0003f24070 */
[----:B------:R-:W-:-:S04]  /*0b70*/  @!P1 IADD3 R20, PT, PT, R20, -R5, RZ ;  /* 0x8000000514149210 */ /* 0x000fc80007ffe0ff */
[----:B------:R-:W-:-:S13]  /*0b80*/  ISETP.GT.U32.AND P1, PT, R5, R20, PT ;  /* 0x000000140500720c */ /* 0x000fda0003f24070 */
[----:B------:R-:W-:-:S04]  /*0b90*/  @!P1 IMAD.IADD R20, R20, 0x1, -R5 ;  /* 0x0000000114149824 */ /* 0x000fc800078e0a05 */
[----:B------:R-:W-:-:S05]  /*0ba0*/  @!P2 IMAD.MOV R20, RZ, RZ, -R20 ;  /* 0x000000ffff14a224 */ /* 0x000fca00078e0a14 */
[----:B------:R-:W-:-:S04]  /*0bb0*/  SEL R20, R13, R20, !P0 ;  /* 0x000000140d147207 */ /* 0x000fc80004000000 */
[----:B--2---:R-:W-:-:S05]  /*0bc0*/  SHF.L.U32 R11, R20, 0x1, RZ ;  /* 0x00000001140b7819 */ /* 0x004fca00000006ff */
[----:B------:R-:W-:-:S04]  /*0bd0*/  IMAD.WIDE R10, R11, 0x4, R8 ;  /* 0x000000040b0a7825 */ /* 0x000fc800078e0208 */
[----:B------:R-:W-:Y:S01]  /*0be0*/  IMAD R24, R0, 0x6, RZ ;  /* 0x0000000600187824 */ /* 0x000fe200078e02ff */
[----:B---3--:R2:W-:Y:S04]  /*0bf0*/  STG.E desc[UR6][R14.64+0x10], R17 ;  /* 0x000010110e007986 */ /* 0x0085e8000c101906 */
[----:B-1----:R1:W3:Y:S01]  /*0c00*/  LDG.E R7, desc[UR6][R10.64+0x4] ;  /* 0x000004060a077981 */ /* 0x0022e2000c1e1900 */
        /* <DEDUP_REMOVED lines=29> */
[----:B-1----:R-:W-:Y:S01]  /*0de0*/  IMAD.SHL.U32 R7, R0, 0x8, RZ ;  /* 0x0000000800077824 */ /* 0x002fe200078e00ff */
[----:B---3--:R1:W-:Y:S04]  /*0df0*/  STG.E desc[UR6][R14.64+0x18], R17 ;  /* 0x000018110e007986 */ /* 0x0083e8000c101906 */
        /* <DEDUP_REMOVED lines=13> */
[----:B------:R-:W-:Y:S01]  /*0ed0*/  IMAD.WIDE R10, R11, 0x4, R8 ;  /* 0x000000040b0a7825 */ /* 0x000fe200078e0208 */
[----:B---3--:R1:W-:Y:S05]  /*0ee0*/  STG.E desc[UR6][R14.64+0x1c], R19 ;  /* 0x00001c130e007986 */ /* 0x0083ea000c101906 */
[----:B------:R-:W2:Y:S01]  /*0ef0*/  LDG.E R11, desc[UR6][R10.64+0x4] ;  /* 0x000004060a0b7981 */ /* 0x000ea2000c1e1900 */
[----:B------:R-:W-:Y:S01]  /*0f00*/  LOP3.LUT R13, R2, 0xfffffff8, RZ, 0xc0, !PT ;  /* 0xfffffff8020d7812 */ /* 0x000fe200078ec0ff */
[----:B------:R-:W-:-:S03]  /*0f10*/  IMAD.MOV.U32 R8, RZ, RZ, 0x8 ;  /* 0x00000008ff087424 */ /* 0x000fc600078e00ff */
[----:B------:R-:W-:-:S04]  /*0f20*/  IADD3 R13, PT, PT, -R13, 0x8, RZ ;  /* 0x000000080d0d7810 */ /* 0x000fc80007ffe1ff */
[----:B------:R-:W-:Y:S01]  /*0f30*/  ISETP.NE.AND P0, PT, R13, RZ, PT ;  /* 0x000000ff0d00720c */ /* 0x000fe20003f05270 */
[----:B--2---:R1:W-:-:S12]  /*0f40*/  STG.E desc[UR6][R14.64+0x20], R11 ;  /* 0x0000200b0e007986 */ /* 0x0043d8000c101906 */
[----:B------:R-:W-:Y:S05]  /*0f50*/  @!P0 BRA `(.L_x_7) ;  /* 0x0000000800788947 */ /* 0x000fea0003800000 */
[-C--:B------:R-:W-:Y:S01]  /*0f60*/  IADD3 R9, PT, PT, R12, R7.reuse, RZ ;  /* 0x000000070c097210 */ /* 0x080fe20007ffe0ff */
[C---:B------:R-:W-:Y:S01]  /*0f70*/  IMAD.IADD R10, R7.reuse, 0x1, R16 ;  /* 0x00000001070a7824 */ /* 0x040fe200078e0210 */
[C---:B------:R-:W-:Y:S01]  /*0f80*/  IADD3 R22, PT, PT, R7.reuse, R22, RZ ;  /* 0x0000001607167210 */ /* 0x040fe20007ffe0ff */
[C---:B------:R-:W-:Y:S01]  /*0f90*/  IMAD.IADD R12, R7.reuse, 0x1, R18 ;  /* 0x00000001070c7824 */ /* 0x040fe200078e0212 */
[C---:B------:R-:W-:Y:S01]  /*0fa0*/  IADD3 R28, PT, PT, R7.reuse, R7, RZ ;  /* 0x00000007071c7210 */ /* 0x040fe20007ffe0ff */
[C---:B------:R-:W-:Y:S01]  /*0fb0*/  IMAD.IADD R24, R7.reuse, 0x1, R24 ;  /* 0x0000000107187824 */ /* 0x040fe200078e0218 */
[----:B------:R-:W2:Y:S01]  /*0fc0*/  LDCU UR4, c[0x0][0x390] ;  /* 0x00007200ff0477ac */ /* 0x000ea20008000800 */
[----:B------:R-:W-:Y:S02]  /*0fd0*/  IMAD.IADD R26, R7, 0x1, R26 ;  /* 0x00000001071a7824 */ /* 0x000fe400078e021a */
[----:B-1----:R-:W-:-:S07]  /*0fe0*/  IMAD.IADD R11, R0, 0x1, R7 ;  /* 0x00000001000b7824 */ /* 0x002fce00078e0207 */
.L_x_8:
[----:B---3--:R-:W-:Y:S01]  /*0ff0*/  IABS R16, R11 ;  /* 0x0000000b00107213 */ /* 0x008fe20000000000 */
[----:B--2---:R-:W-:Y:S01]  /*1000*/  IMAD.U32 R3, RZ, RZ, UR4 ;  /* 0x00000004ff037e24 */ /* 0x004fe2000f8e00ff */
[----:B------:R-:W-:Y:S01]  /*1010*/  ISETP.GE.AND P1, PT, R11, RZ, PT ;  /* 0x000000ff0b00720c */ /* 0x000fe20003f26270 */
[----:B------:R-:W1:Y:S02]  /*1020*/  LDC.64 R18, c[0x0][0x388] ;  /* 0x0000e200ff127b82 */ /* 0x000e640000000a00 */
[----:B------:R-:W-:Y:S01]  /*1030*/  IMAD.HI.U32 R6, R6, R16, RZ ;  /* 0x0000001006067227 */ /* 0x000fe200078e00ff */
[-C--:B------:R-:W-:Y:S02]  /*1040*/  IABS R23, R3.reuse ;  /* 0x0000000300177213 */ /* 0x080fe40000000000 */
[----:B------:R-:W-:Y:S02]  /*1050*/  LOP3.LUT R25, RZ, R3, RZ, 0x33, !PT ;  /* 0x00000003ff197212 */ /* 0x000fe400078e33ff */
[----:B------:R-:W-:-:S05]  /*1060*/  IADD3 R6, PT, PT, -R6, RZ, RZ ;  /* 0x000000ff06067210 */ /* 0x000fca0007ffe1ff */
[----:B------:R-:W-:-:S05]  /*1070*/  IMAD R6, R23, R6, R16 ;  /* 0x0000000617067224 */ /* 0x000fca00078e0210 */
[----:B------:R-:W-:-:S13]  /*1080*/  ISETP.GT.U32.AND P0, PT, R5, R6, PT ;  /* 0x000000060500720c */ /* 0x000fda0003f04070 */
[----:B------:R-:W-:-:S05]  /*1090*/  @!P0 IMAD.IADD R6, R6, 0x1, -R23 ;  /* 0x0000000106068824 */ /* 0x000fca00078e0a17 */
[----:B------:R-:W-:-:S13]  /*10a0*/  ISETP.GT.U32.AND P0, PT, R5, R6, PT ;  /* 0x000000060500720c */ /* 0x000fda0003f04070 */
[----:B------:R-:W-:Y:S01]  /*10b0*/  @!P0 IMAD.IADD R6, R6, 0x1, -R23 ;  /* 0x0000000106068824 */ /* 0x000fe200078e0a17 */
[----:B------:R-:W-:-:S04]  /*10c0*/  ISETP.NE.AND P0, PT, R3, RZ, PT ;  /* 0x000000ff0300720c */ /* 0x000fc80003f05270 */
[----:B------:R-:W-:-:S04]  /*10d0*/  @!P1 IADD3 R6, PT, PT, -R6, RZ, RZ ;  /* 0x000000ff06069210 */ /* 0x000fc80007ffe1ff */
[----:B------:R-:W-:-:S05]  /*10e0*/  SEL R5, R25, R6, !P0 ;  /* 0x0000000619057207 */ /* 0x000fca0004000000 */
[----:B------:R-:W-:-:S04]  /*10f0*/  IMAD.SHL.U32 R5, R5, 0x2, RZ ;  /* 0x0000000205057824 */ /* 0x000fc800078e00ff */
[----:B-1----:R-:W-:-:S05]  /*1100*/  IMAD.WIDE R20, R5, 0x4, R18 ;  /* 0x0000000405147825 */ /* 0x002fca00078e0212 */
[----:B------:R1:W2:Y:S01]  /*1110*/  LDG.E R27, desc[UR6][R20.64+0x4] ;  /* 0x00000406141b7981 */ /* 0x0002a2000c1e1900 */
[----:B------:R-:W3:Y:S01]  /*1120*/  I2F.RP R29, R23 ;  /* 0x00000017001d7306 */ /* 0x000ee20000209400 */
[----:B------:R-:W-:Y:S01]  /*1130*/  IMAD.MOV.U32 R16, RZ, RZ, RZ ;  /* 0x000000ffff107224 */ /* 0x000fe200078e00ff */
[----:B------:R-:W-:Y:S02]  /*1140*/  ISETP.GE.AND P2, PT, R9, RZ, PT ;  /* 0x000000ff0900720c */ /* 0x000fe40003f46270 */
[----:B-1----:R-:W-:-:S04]  /*1150*/  IABS R20, R9 ;  /* 0x0000000900147213 */ /* 0x002fc80000000000 */
[----:B---3--:R-:W1:Y:S02]  /*1160*/  MUFU.RCP R29, R29 ;  /* 0x0000001d001d7308 */ /* 0x008e640000001000 */
[----:B-1----:R-:W-:-:S06]  /*1170*/  VIADD R17, R29, 0xffffffe ;  /* 0x0ffffffe1d117836 */ /* 0x002fcc0000000000 */
[----:B------:R-:W1:Y:S02]  /*1180*/  F2I.FTZ.U32.TRUNC.NTZ R17, R17 ;  /* 0x0000001100117305 */ /* 0x000e64000021f000 */
[----:B-1----:R-:W-:-:S05]  /*1190*/  IADD3 R6, PT, PT, RZ, -R17, RZ ;  /* 0x80000011ff067210 */ /* 0x002fca0007ffe0ff */
[----:B------:R-:W-:-:S04]  /*11a0*/  IMAD R5, R6, R23, RZ ;  /* 0x0000001706057224 */ /* 0x000fc800078e02ff */
[----:B------:R-:W-:-:S04]  /*11b0*/  IMAD.HI.U32 R6, R17, R5, R16 ;  /* 0x0000000511067227 */ /* 0x000fc800078e0010 */
[----:B------:R-:W-:Y:S02]  /*11c0*/  IMAD.MOV.U32 R16, RZ, RZ, R20 ;  /* 0x000000ffff107224 */ /* 0x000fe400078e0014 */
[----:B------:R-:W-:Y:S02]  /*11d0*/  VIADD R17, R8, 0x1 ;  /* 0x0000000108117836 */ /* 0x000fe40000000000 */
[----:B------:R-:W-:-:S05]  /*11e0*/  IMAD.HI.U32 R5, R6, R16, RZ ;  /* 0x0000001006057227 */ /* 0x000fca00078e00ff */
[----:B------:R-:W-:-:S05]  /*11f0*/  IADD3 R5, PT, PT, -R5, RZ, RZ ;  /* 0x000000ff05057210 */ /* 0x000fca0007ffe1ff */
[----:B------:R-:W-:Y:S02]  /*1200*/  IMAD R16, R23, R5, R16 ;  /* 0x0000000517107224 */ /* 0x000fe400078e0210 */
[----:B------:R-:W-:-:S05]  /*1210*/  IMAD.MOV.U32 R5, RZ, RZ, R23 ;  /* 0x000000ffff057224 */ /* 0x000fca00078e0017 */
[----:B------:R-:W-:-:S13]  /*1220*/  ISETP.GT.U32.AND P1, PT, R5, R16, PT ;  /* 0x000000100500720c */ /* 0x000fda0003f24070 */
[----:B------:R-:W-:-:S05]  /*1230*/  @!P1 IMAD.IADD R16, R16, 0x1, -R23 ;  /* 0x0000000110109824 */ /* 0x000fca00078e0a17 */
[----:B------:R-:W-:-:S13]  /*1240*/  ISETP.GT.U32.AND P1, PT, R5, R16, PT ;  /* 0x000000100500720c */ /* 0x000fda0003f24070 */
[----:B------:R-:W-:-:S05]  /*1250*/  @!P1 IADD3 R16, PT, PT, R16, -R23, RZ ;  /* 0x8000001710109210 */ /* 0x000fca0007ffe0ff */
[----:B------:R-:W-:-:S05]  /*1260*/  @!P2 IMAD.MOV R16, RZ, RZ, -R16 ;  /* 0x000000ffff10a224 */ /* 0x000fca00078e0a10 */
[----:B------:R-:W-:-:S04]  /*1270*/  SEL R16, R25, R16, !P0 ;  /* 0x0000001019107207 */ /* 0x000fc80004000000 */
[----:B------:R-:W-:Y:S01]  /*1280*/  SHF.L.U32 R21, R16, 0x1, RZ ;  /* 0x0000000110157819 */ /* 0x000fe200000006ff */
[----:B------:R-:W-:-:S04]  /*1290*/  IMAD.WIDE R16, R17, 0x4, R14 ;  /* 0x0000000411107825 */ /* 0x000fc800078e020e */
[----:B------:R-:W-:Y:S01]  /*12a0*/  IMAD.WIDE R20, R21, 0x4, R18 ;  /* 0x0000000415147825 */ /* 0x000fe200078e0212 */
[----:B--2---:R1:W-:Y:S04]  /*12b0*/  STG.E desc[UR6][R16.64], R27 ;  /* 0x0000001b10007986 */ /* 0x0043e8000c101906 */
[----:B-1----:R1:W2:Y:S01]  /*12c0*/  LDG.E R27, desc[UR6][R20.64+0x4] ;  /* 0x00000406141b7981 */ /* 0x0022a2000c1e1900 */
[----:B------:R-:W-:Y:S02]  /*12d0*/  ISETP.GE.AND P2, PT, R10, RZ, PT ;  /* 0x000000ff0a00720c */ /* 0x000fe40003f46270 */
[----:B-1----:R-:W-:-:S05]  /*12e0*/  IABS R20, R10 ;  /* 0x0000000a00147213 */ /* 0x002fca0000000000 */
        /* <DEDUP_REMOVED lines=9> */
[----:B------:R-:W-:-:S04]  /*1380*/  IMAD.SHL.U32 R21, R20, 0x2, RZ ;  /* 0x0000000214157824 */ /* 0x000fc800078e00ff */
[----:B------:R-:W-:Y:S01]  /*1390*/  IMAD.WIDE R20, R21, 0x4, R18 ;  /* 0x0000000415147825 */ /* 0x000fe200078e0212 */
[----:B--2---:R1:W-:Y:S04]  /*13a0*/  STG.E desc[UR6][R16.64+0x4], R27 ;  /* 0x0000041b10007986 */ /* 0x0043e8000c101906 */
[----:B------:R2:W3:Y:S01]  /*13b0*/  LDG.E R29, desc[UR6][R20.64+0x4] ;  /* 0x00000406141d7981 */ /* 0x0004e2000c1e1900 */
[----:B------:R-:W-:Y:S02]  /*13c0*/  ISETP.GE.AND P2, PT, R12, RZ, PT ;  /* 0x000000ff0c00720c */ /* 0x000fe40003f46270 */
[----:B--2---:R-:W-:-:S05]  /*13d0*/  IABS R21, R12 ;  /* 0x0000000c00157213 */ /* 0x004fca0000000000 */
        /* <DEDUP_REMOVED lines=9> */
[----:B------:R-:W-:-:S04]  /*1470*/  IMAD.SHL.U32 R21, R20, 0x2, RZ ;  /* 0x0000000214157824 */ /* 0x000fc800078e00ff */
[----:B------:R-:W-:Y:S01]  /*1480*/  IMAD.WIDE R20, R21, 0x4, R18 ;  /* 0x0000000415147825 */ /* 0x000fe200078e0212 */
[----:B---3--:R2:W-:Y:S04]  /*1490*/  STG.E desc[UR6][R16.64+0x8], R29 ;  /* 0x0000081d10007986 */ /* 0x0085e8000c101906 */
[----:B-1----:R1:W3:Y:S01]  /*14a0*/  LDG.E R27, desc[UR6][R20.64+0x4] ;  /* 0x00000406141b7981 */ /* 0x0022e2000c1e1900 */
[----:B------:R-:W-:Y:S02]  /*14b0*/  ISETP.GE.AND P2, PT, R22, RZ, PT ;  /* 0x000000ff1600720c */ /* 0x000fe40003f46270 */
[----:B-1----:R-:W-:-:S05]  /*14c0*/  IABS R21, R22 ;  /* 0x0000001600157213 */ /* 0x002fca0000000000 */
        /* <DEDUP_REMOVED lines=9> */
[----:B------:R-:W-:-:S05]  /*1560*/  SHF.L.U32 R21, R20, 0x1, RZ ;  /* 0x0000000114157819 */ /* 0x000fca00000006ff */
[----:B------:R-:W-:Y:S01]  /*1570*/  IMAD.WIDE R20, R21, 0x4, R18 ;  /* 0x0000000415147825 */ /* 0x000fe200078e0212 */
[----:B---3--:R1:W-:Y:S04]  /*1580*/  STG.E desc[UR6][R16.64+0xc], R27 ;  /* 0x00000c1b10007986 */ /* 0x0083e8000c101906 */
[----:B--2---:R2:W3:Y:S01]  /*1590*/  LDG.E R29, desc[UR6][R20.64+0x4] ;  /* 0x00000406141d7981 */ /* 0x0044e2000c1e1900 */
[----:B------:R-:W-:Y:S02]  /*15a0*/  ISETP.GE.AND P2, PT, R24, RZ, PT ;  /* 0x000000ff1800720c */ /* 0x000fe40003f46270 */
[----:B--2---:R-:W-:-:S05]  /*15b0*/  IABS R21, R24 ;  /* 0x0000001800157213 */ /* 0x004fca0000000000 */
        /* <DEDUP_REMOVED lines=11> */
[----:B---3--:R2:W-:Y:S04]  /*1670*/  STG.E desc[UR6][R16.64+0x10], R29 ;  /* 0x0000101d10007986 */ /* 0x0085e8000c101906 */
[----:B-1----:R1:W3:Y:S01]  /*1680*/  LDG.E R27, desc[UR6][R20.64+0x4] ;  /* 0x00000406141b7981 */ /* 0x0022e2000c1e1900 */
[----:B------:R-:W-:Y:S02]  /*1690*/  ISETP.GE.AND P2, PT, R26, RZ, PT ;  /* 0x000000ff1a00720c */ /* 0x000fe40003f46270 */
[----:B-1----:R-:W-:-:S05]  /*16a0*/  IABS R21, R26 ;  /* 0x0000001a00157213 */ /* 0x002fca0000000000 */
        /* <DEDUP_REMOVED lines=11> */
[----:B---3--:R3:W-:Y:S05]  /*1760*/  STG.E desc[UR6][R16.64+0x14], R27 ;  /* 0x0000141b10007986 */ /* 0x0087ea000c101906 */
[----:B------:R1:W4:Y:S01]  /*1770*/  LDG.E R21, desc[UR6][R20.64+0x4] ;  /* 0x0000040614157981 */ /* 0x000322000c1e1900 */
[----:B------:R-:W-:Y:S02]  /*1780*/  ISETP.GE.AND P2, PT, R28, RZ, PT ;  /* 0x000000ff1c00720c */ /* 0x000fe40003f46270 */
[----:B-1----:R-:W-:-:S05]  /*1790*/  IABS R20, R28 ;  /* 0x0000001c00147213 */ /* 0x002fca0000000000 */
[----:B--2---:R-:W-:-:S04]  /*17a0*/  IMAD.HI.U32 R29, R6, R20, RZ ;  /* 0x00000014061d7227 */ /* 0x004fc800078e00ff */
        /* <DEDUP_REMOVED lines=10> */
[----:B----4-:R3:W-:Y:S05]  /*1850*/  STG.E desc[UR6][R16.64+0x18], R21 ;  /* 0x0000181510007986 */ /* 0x0107ea000c101906 */
[----:B------:R-:W2:Y:S01]  /*1860*/  LDG.E R19, desc[UR6][R18.64+0x4] ;  /* 0x0000040612137981 */ /* 0x000ea2000c1e1900 */
[----:B------:R-:W-:Y:S01]  /*1870*/  VIADD R13, R13, 0x8 ;  /* 0x000000080d0d7836 */ /* 0x000fe20000000000 */
[C---:B------:R-:W-:Y:S01]  /*1880*/  IADD3 R10, PT, PT, R7.reuse, R10, RZ ;  /* 0x0000000a070a7210 */ /* 0x040fe20007ffe0ff */
[C---:B------:R-:W-:Y:S01]  /*1890*/  IMAD.IADD R9, R7.reuse, 0x1, R9 ;  /* 0x0000000107097824 */ /* 0x040fe200078e0209 */
[C---:B------:R-:W-:Y:S01]  /*18a0*/  IADD3 R24, PT, PT, R7.reuse, R24, RZ ;  /* 0x0000001807187210 */ /* 0x040fe20007ffe0ff */
[----:B------:R-:W-:Y:S01]  /*18b0*/  IMAD.IADD R12, R7, 0x1, R12 ;  /* 0x00000001070c7824 */ /* 0x000fe200078e020c */
[----:B------:R-:W-:Y:S01]  /*18c0*/  ISETP.NE.AND P0, PT, R13, RZ, PT ;  /* 0x000000ff0d00720c */ /* 0x000fe20003f05270 */
[C---:B------:R-:W-:Y:S01]  /*18d0*/  IMAD.IADD R22, R7.reuse, 0x1, R22 ;  /* 0x0000000107167824 */ /* 0x040fe200078e0216 */
[C---:B------:R-:W-:Y:S01]  /*18e0*/  IADD3 R11, PT, PT, R7.reuse, R11, RZ ;  /* 0x0000000b070b7210 */ /* 0x040fe20007ffe0ff */
[----:B------:R-:W-:-:S02]  /*18f0*/  IMAD.IADD R26, R7, 0x1, R26 ;  /* 0x00000001071a7824 */ /* 0x000fc400078e021a */
[----:B------:R-:W-:Y:S02]  /*1900*/  IMAD.IADD R28, R7, 0x1, R28 ;  /* 0x00000001071c7824 */ /* 0x000fe400078e021c */
[----:B------:R-:W-:Y:S01]  /*1910*/  VIADD R8, R8, 0x8 ;  /* 0x0000000808087836 */ /* 0x000fe20000000000 */
[----:B--2---:R3:W-:Y:S05]  /*1920*/  STG.E desc[UR6][R16.64+0x1c], R19 ;  /* 0x00001c1310007986 */ /* 0x0047ea000c101906 */
[----:B------:R-:W-:Y:S05]  /*1930*/  @P0 BRA `(.L_x_8) ;  /* 0xfffffff400ac0947 */ /* 0x000fea000383ffff */
.L_x_7:
[----:B------:R-:W-:-:S07]  /*1940*/  VIADD R5, R8, 0x1 ;  /* 0x0000000108057836 */ /* 0x000fce0000000000 */
.L_x_6:
[----:B------:R-:W-:-:S13]  /*1950*/  ISETP.NE.AND P0, PT, R4, RZ, PT ;  /* 0x000000ff0400720c */ /* 0x000fda0003f05270 */
[----:B------:R-:W-:Y:S05]  /*1960*/  @!P0 EXIT ;  /* 0x000000000000894d */ /* 0x000fea0003800000 */
[----:B------:R-:W-:Y:S02]  /*1970*/  ISETP.GE.U32.AND P1, PT, R4, 0x4, PT ;  /* 0x000000040400780c */ /* 0x000fe40003f26070 */
[----:B---3--:R-:W-:-:S04]  /*1980*/  LOP3.LUT R16, R2, 0x3, RZ, 0xc0, !PT ;  /* 0x0000000302107812 */ /* 0x008fc800078ec0ff */
[----:B------:R-:W-:-:S07]  /*1990*/  ISETP.NE.AND P0, PT, R16, RZ, PT ;  /* 0x000000ff1000720c */ /* 0x000fce0003f05270 */
[----:B------:R-:W-:Y:S06]  /*19a0*/  @!P1 BRA `(.L_x_9) ;  /* 0x0000000400389947 */ /* 0x000fec0003800000 */
[----:B------:R-:W-:Y:S01]  /*19b0*/  IABS R4, R3 ;  /* 0x0000000300047213 */ /* 0x000fe20000000000 */
[----:B------:R-:W-:Y:S02]  /*19c0*/  IMAD R13, R0, R5, RZ ;  /* 0x00000005000d7224 */ /* 0x000fe400078e02ff */
[----:B------:R-:W-:Y:S01]  /*19d0*/  IMAD.MOV.U32 R10, RZ, RZ, RZ ;  /* 0x000000ffff0a7224 */ /* 0x000fe200078e00ff */
[----:B------:R-:W2:Y:S02]  /*19e0*/  I2F.RP R6, R4 ;  /* 0x0000000400067306 */ /* 0x000ea40000209400 */
[----:B------:R-:W-:Y:S02]  /*19f0*/  IABS R9, R13 ;  /* 0x0000000d00097213 */ /* 0x000fe40000000000 */
[----:B------:R-:W-:-:S04]  /*1a00*/  ISETP.GE.AND P2, PT, R13, RZ, PT ;  /* 0x000000ff0d00720c */ /* 0x000fc80003f46270 */
[----:B--2---:R-:W1:Y:S02]  /*1a10*/  MUFU.RCP R6, R6 ;  /* 0x0000000600067308 */ /* 0x004e640000001000 */
[----:B-1----:R-:W-:-:S06]  /*1a20*/  IADD3 R11, PT, PT, R6, 0xffffffe, RZ ;  /* 0x0ffffffe060b7810 */ /* 0x002fcc0007ffe0ff */
[----:B------:R-:W1:Y:S02]  /*1a30*/  F2I.FTZ.U32.TRUNC.NTZ R11, R11 ;  /* 0x0000000b000b7305 */ /* 0x000e64000021f000 */
[----:B-1----:R-:W-:-:S04]  /*1a40*/  IMAD.MOV R7, RZ, RZ, -R11 ;  /* 0x000000ffff077224 */ /* 0x002fc800078e0a0b */
[----:B------:R-:W-:-:S04]  /*1a50*/  IMAD R7, R7, R4, RZ ;  /* 0x0000000407077224 */ /* 0x000fc800078e02ff */
[----:B------:R-:W-:Y:S01]  /*1a60*/  IMAD.HI.U32 R10, R11, R7, R10 ;  /* 0x000000070b0a7227 */ /* 0x000fe200078e000a */
[----:B------:R-:W-:-:S05]  /*1a70*/  LOP3.LUT R11, RZ, R3, RZ, 0x33, !PT ;  /* 0x00000003ff0b7212 */ /* 0x000fca00078e33ff */
[----:B------:R-:W-:-:S05]  /*1a80*/  IMAD.HI.U32 R6, R10, R9, RZ ;  /* 0x000000090a067227 */ /* 0x000fca00078e00ff */
[----:B------:R-:W-:-:S05]  /*1a90*/  IADD3 R6, PT, PT, -R6, RZ, RZ ;  /* 0x000000ff06067210 */ /* 0x000fca0007ffe1ff */
[C---:B------:R-:W-:Y:S02]  /*1aa0*/  IMAD R9, R4.reuse, R6, R9 ;  /* 0x0000000604097224 */ /* 0x040fe400078e0209 */
[----:B------:R-:W1:Y:S03]  /*1ab0*/  LDC.64 R6, c[0x0][0x388] ;  /* 0x0000e200ff067b82 */ /* 0x000e660000000a00 */
        /* <DEDUP_REMOVED lines=10> */
[----:B------:R-:W-:-:S05]  /*1b60*/  IMAD.IADD R21, R0, 0x1, R13 ;  /* 0x0000000100157824 */ /* 0x000fca00078e020d */
[----:B------:R-:W-:Y:S02]  /*1b70*/  IABS R13, R21 ;  /* 0x00000015000d7213 */ /* 0x000fe40000000000 */
[----:B------:R-:W-:Y:S01]  /*1b80*/  ISETP.GE.AND P3, PT, R21, RZ, PT ;  /* 0x000000ff1500720c */ /* 0x000fe20003f66270 */
[----:B-1----:R-:W-:-:S04]  /*1b90*/  IMAD.WIDE R8, R5, 0x4, R14 ;  /* 0x0000000405087825 */ /* 0x002fc800078e020e */
        /* <DEDUP_REMOVED lines=11> */
[----:B--2---:R1:W-:Y:S04]  /*1c50*/  STG.E desc[UR6][R8.64], R17 ;  /* 0x0000001108007986 */ /* 0x0043e8000c101906 */
[----:B------:R2:W3:Y:S01]  /*1c60*/  LDG.E R19, desc[UR6][R12.64+0x4] ;  /* 0x000004060c137981 */ /* 0x0004e2000c1e1900 */
[----:B------:R-:W-:-:S05]  /*1c70*/  IMAD.IADD R23, R0, 0x1, R21 ;  /* 0x0000000100177824 */ /* 0x000fca00078e0215 */
        /* <DEDUP_REMOVED lines=14> */
[----:B------:R-:W3:Y:S01]  /*1d60*/  LDG.E R13, desc[UR6][R12.64+0x4] ;  /* 0x000004060c0d7981 */ /* 0x000ee2000c1e1900 */
[----:B-1----:R-:W-:-:S05]  /*1d70*/  IMAD.IADD R17, R0, 0x1, R23 ;  /* 0x0000000100117824 */ /* 0x002fca00078e0217 */
        /* <DEDUP_REMOVED lines=14> */
[----:B------:R-:W3:Y:S01]  /*1e60*/  LDG.E R7, desc[UR6][R6.64+0x4] ;  /* 0x0000040606077981 */ /* 0x000ee2000c1e1900 */
[----:B------:R-:W-:-:S03]  /*1e70*/  VIADD R5, R5, 0x4 ;  /* 0x0000000405057836 */ /* 0x000fc60000000000 */
[----:B---3--:R2:W-:Y:S04]  /*1e80*/  STG.E desc[UR6][R8.64+0xc], R7 ;  /* 0x00000c0708007986 */ /* 0x0085e8000c101906 */
.L_x_9:
[----:B------:R-:W-:Y:S05]  /*1e90*/  @!P0 EXIT ;  /* 0x000000000000894d */ /* 0x000fea0003800000 */
[----:B------:R-:W-:Y:S02]  /*1ea0*/  ISETP.NE.AND P1, PT, R16, 0x1, PT ;  /* 0x000000011000780c */ /* 0x000fe40003f25270 */
[----:B------:R-:W-:-:S04]  /*1eb0*/  LOP3.LUT R2, R2, 0x1, RZ, 0xc0, !PT ;  /* 0x0000000102027812 */ /* 0x000fc800078ec0ff */
[----:B------:R-:W-:-:S07]  /*1ec0*/  ISETP.NE.U32.AND P0, PT, R2, 0x1, PT ;  /* 0x000000010200780c */ /* 0x000fce0003f05070 */
[----:B------:R-:W-:Y:S06]  /*1ed0*/  @!P1 BRA `(.L_x_10) ;  /* 0x0000000000bc9947 */ /* 0x000fec0003800000 */
[----:B------:R-:W-:Y:S01]  /*1ee0*/  IABS R2, R3 ;  /* 0x0000000300027213 */ /* 0x000fe20000000000 */
[----:B--2---:R-:W-:Y:S01]  /*1ef0*/  IMAD R13, R0, R5, RZ ;  /* 0x00000005000d7224 */ /* 0x004fe200078e02ff */
[----:B------:R-:W-:Y:S02]  /*1f00*/  LOP3.LUT R12, RZ, R3, RZ, 0x33, !PT ;  /* 0x00000003ff0c7212 */ /* 0x000fe400078e33ff */
[----:B------:R-:W2:Y:S02]  /*1f10*/  I2F.RP R4, R2 ;  /* 0x0000000200047306 */ /* 0x000ea40000209400 */
[----:B------:R-:W-:Y:S02]  /*1f20*/  IABS R8, R13 ;  /* 0x0000000d00087213 */ /* 0x000fe40000000000 */
[----:B------:R-:W-:-:S04]  /*1f30*/  ISETP.GE.AND P2, PT, R13, RZ, PT ;  /* 0x000000ff0d00720c */ /* 0x000fc80003f46270 */
[----:B--2---:R-:W2:Y:S02]  /*1f40*/  MUFU.RCP R4, R4 ;  /* 0x0000000400047308 */ /* 0x004ea40000001000 */
[----:B--2---:R-:W-:-:S06]  /*1f50*/  IADD3 R6, PT, PT, R4, 0xffffffe, RZ ;  /* 0x0ffffffe04067810 */ /* 0x004fcc0007ffe0ff */
[----:B------:R2:W3:Y:S02]  /*1f60*/  F2I.FTZ.U32.TRUNC.NTZ R7, R6 ;  /* 0x0000000600077305 */ /* 0x0004e4000021f000 */
[----:B--2---:R-:W-:Y:S02]  /*1f70*/  IMAD.MOV.U32 R6, RZ, RZ, RZ ;  /* 0x000000ffff067224 */ /* 0x004fe400078e00ff */
[----:B---3--:R-:W-:-:S04]  /*1f80*/  IMAD.MOV R9, RZ, RZ, -R7 ;  /* 0x000000ffff097224 */ /* 0x008fc800078e0a07 */
[----:B------:R-:W-:-:S04]  /*1f90*/  IMAD R9, R9, R2, RZ ;  /* 0x0000000209097224 */ /* 0x000fc800078e02ff */
[----:B------:R-:W-:Y:S01]  /*1fa0*/  IMAD.HI.U32 R10, R7, R9, R6 ;  /* 0x00000009070a7227 */ /* 0x000fe200078e0006 */
[----:B------:R-:W-:Y:S01]  /*1fb0*/  MOV R9, R8 ;  /* 0x0000000800097202 */ /* 0x000fe20000000f00 */
[----:B------:R-:W2:Y:S04]  /*1fc0*/  LDC.64 R6, c[0x0][0x388] ;  /* 0x0000e200ff067b82 */ /* 0x000ea80000000a00 */
[----:B------:R-:W-:-:S04]  /*1fd0*/  IMAD.HI.U32 R4, R10, R9, RZ ;  /* 0x000000090a047227 */ /* 0x000fc800078e00ff */
[----:B------:R-:W-:-:S04]  /*1fe0*/  IMAD.MOV R4, RZ, RZ, -R4 ;  /* 0x000000ffff047224 */ /* 0x000fc800078e0a04 */
[----:B------:R-:W-:-:S05]  /*1ff0*/  IMAD R9, R2, R4, R9 ;  /* 0x0000000402097224 */ /* 0x000fca00078e0209 */
        /* <DEDUP_REMOVED lines=8> */
[----:B--2---:R-:W-:-:S05]  /*2080*/  IMAD.WIDE R8, R9, 0x4, R6 ;  /* 0x0000000409087825 */ /* 0x004fca00078e0206 */
[----:B-1----:R1:W2:Y:S01]  /*2090*/  LDG.E R11, desc[UR6][R8.64+0x4] ;  /* 0x00000406080b7981 */ /* 0x0022a2000c1e1900 */
[----:B------:R-:W-:-:S04]  /*20a0*/  IADD3 R4, PT, PT, R0, R13, RZ ;  /* 0x0000000d00047210 */ /* 0x000fc80007ffe0ff */
[----:B------:R-:W-:Y:S02]  /*20b0*/  IABS R13, R4 ;  /* 0x00000004000d7213 */ /* 0x000fe40000000000 */
[----:B------:R-:W-:-:S03]  /*20c0*/  ISETP.GE.AND P3, PT, R4, RZ, PT ;  /* 0x000000ff0400720c */ /* 0x000fc60003f66270 */
[----:B------:R-:W-:-:S04]  /*20d0*/  IMAD.HI.U32 R10, R10, R13, RZ ;  /* 0x0000000d0a0a7227 */ /* 0x000fc800078e00ff */
[----:B------:R-:W-:Y:S02]  /*20e0*/  IMAD.MOV R10, RZ, RZ, -R10 ;  /* 0x000000ffff0a7224 */ /* 0x000fe400078e0a0a */
[----:B-1----:R-:W-:-:S04]  /*20f0*/  IMAD.WIDE R8, R5, 0x4, R14 ;  /* 0x0000000405087825 */ /* 0x002fc800078e020e */
        /* <DEDUP_REMOVED lines=9> */
[----:B--2---:R3:W-:Y:S05]  /*2190*/  STG.E desc[UR6][R8.64], R11 ;  /* 0x0000000b08007986 */ /* 0x0047ea000c101906 */
[----:B------:R-:W2:Y:S01]  /*21a0*/  LDG.E R7, desc[UR6][R6.64+0x4] ;  /* 0x0000040606077981 */ /* 0x000ea2000c1e1900 */
[----:B------:R-:W-:-:S03]  /*21b0*/  IADD3 R5, PT, PT, R5, 0x2, RZ ;  /* 0x0000000205057810 */ /* 0x000fc60007ffe0ff */
[----:B--2---:R3:W-:Y:S04]  /*21c0*/  STG.E desc[UR6][R8.64+0x4], R7 ;  /* 0x0000040708007986 */ /* 0x0047e8000c101906 */
.L_x_10:
[----:B------:R-:W-:Y:S05]  /*21d0*/  @P0 EXIT ;  /* 0x000000000000094d */ /* 0x000fea0003800000 */
[----:B--23--:R-:W-:Y:S01]  /*21e0*/  IABS R9, R3 ;  /* 0x0000000300097213 */ /* 0x00cfe20000000000 */
[----:B------:R-:W-:Y:S01]  /*21f0*/  IMAD R0, R0, R5, RZ ;  /* 0x0000000500007224 */ /* 0x000fe200078e02ff */
[----:B------:R-:W-:Y:S02]  /*2200*/  ISETP.NE.AND P2, PT, R3, RZ, PT ;  /* 0x000000ff0300720c */ /* 0x000fe40003f45270 */
[----:B------:R-:W2:Y:S02]  /*2210*/  I2F.RP R2, R9 ;  /* 0x0000000900027306 */ /* 0x000ea40000209400 */
[----:B------:R-:W-:-:S06]  /*2220*/  ISETP.GE.AND P1, PT, R0, RZ, PT ;  /* 0x000000ff0000720c */ /* 0x000fcc0003f26270 */
[----:B--2---:R-:W2:Y:S02]  /*2230*/  MUFU.RCP R2, R2 ;  /* 0x0000000200027308 */ /* 0x004ea40000001000 */
[----:B--2---:R-:W-:-:S06]  /*2240*/  VIADD R6, R2, 0xffffffe ;  /* 0x0ffffffe02067836 */ /* 0x004fcc0000000000 */
[----:B------:R2:W3:Y:S02]  /*2250*/  F2I.FTZ.U32.TRUNC.NTZ R7, R6 ;  /* 0x0000000600077305 */ /* 0x0004e4000021f000 */
[----:B--2---:R-:W-:Y:S02]  /*2260*/  HFMA2 R6, -RZ, RZ, 0, 0 ;  /* 0x00000000ff067431 */ /* 0x004fe400000001ff */
[----:B---3--:R-:W-:-:S04]  /*2270*/  IMAD.MOV R4, RZ, RZ, -R7 ;  /* 0x000000ffff047224 */ /* 0x008fc800078e0a07 */
[----:B-1----:R-:W-:Y:S01]  /*2280*/  IMAD R11, R4, R9, RZ ;  /* 0x00000009040b7224 */ /* 0x002fe200078e02ff */
[----:B------:R-:W-:-:S03]  /*2290*/  IABS R4, R0 ;  /* 0x0000000000047213 */ /* 0x000fc60000000000 */
        /* <DEDUP_REMOVED lines=8> */
[----:B------:R-:W-:-:S05]  /*2320*/  @!P0 IADD3 R2, PT, PT, R2, -R9, RZ ;  /* 0x8000000902028210 */ /* 0x000fca0007ffe0ff */
[----:B------:R-:W-:Y:S01]  /*2330*/  @!P1 IMAD.MOV R2, RZ, RZ, -R2 ;  /* 0x000000ffff029224 */ /* 0x000fe200078e0a02 */
[----:B------:R-:W-:-:S04]  /*2340*/  @!P2 LOP3.LUT R2, RZ, R3, RZ, 0x33, !PT ;  /* 0x00000003ff02a212 */ /* 0x000fc800078e33ff */
[----:B------:R-:W-:-:S05]  /*2350*/  SHF.L.U32 R3, R2, 0x1, RZ ;  /* 0x0000000102037819 */ /* 0x000fca00000006ff */
[----:B-1----:R-:W-:-:S06]  /*2360*/  IMAD.WIDE R2, R3, 0x4, R6 ;  /* 0x0000000403027825 */ /* 0x002fcc00078e0206 */
[----:B------:R-:W2:Y:S01]  /*2370*/  LDG.E R3, desc[UR6][R2.64+0x4] ;  /* 0x0000040602037981 */ /* 0x000ea2000c1e1900 */
[----:B0-----:R-:W-:-:S05]  /*2380*/  IMAD.WIDE R14, R5, 0x4, R14 ;  /* 0x00000004050e7825 */ /* 0x001fca00078e020e */
[----:B--2---:R-:W-:Y:S01]  /*2390*/  STG.E desc[UR6][R14.64], R3 ;  /* 0x000000030e007986 */ /* 0x004fe2000c101906 */
[----:B------:R-:W-:Y:S05]  /*23a0*/  EXIT ;  /* 0x000000000000794d */ /* 0x000fea0003800000 */
.L_x_11:
[----:B------:R-:W-:-:S00]  /*23b0*/  BRA `(.L_x_11) ;  /* 0xfffffffc00fc7947 */ /* 0x000fc0000383ffff */
[----:B------:R-:W-:-:S00]  /*23c0*/  NOP ;  /* 0x0000000000007918 */ /* 0x000fc00000000000 */
        /* <DEDUP_REMOVED lines=11> */
.L_x_42:


//--------------------- .text._Z17twiddleRealKernelPfS_i --------------------------
	.section	.text._Z17twiddleRealKernelPfS_i,"ax",@progbits
	.align	128
        .global         _Z17twiddleRealKernelPfS_i
        .type           _Z17twiddleRealKernelPfS_i,@function
        .size           _Z17twiddleRealKernelPfS_i,(.L_x_43 - _Z17twiddleRealKernelPfS_i)
        .other          _Z17twiddleRealKernelPfS_i,@"STO_CUDA_ENTRY STV_DEFAULT"
_Z17twiddleRealKernelPfS_i:
.text._Z17twiddleRealKernelPfS_i:
        /* <DEDUP_REMOVED lines=20> */
[----:B------:R-:W-:Y:S01]  /*0140*/  LOP3.LUT R7, R3, 0x7ffffff0, RZ, 0xc0, !PT ;  /* 0x7ffffff003077812 */ /* 0x000fe200078ec0ff */
[----:B------:R-:W-:-:S04]  /*0150*/  HFMA2 R11, -RZ, RZ, 1.875, 0 ;  /* 0x3f800000ff0b7431 */ /* 0x000fc800000001ff */
[----:B------:R-:W-:Y:S01]  /*0160*/  IMAD.MOV R0, RZ, RZ, -R7 ;  /* 0x000000ffff007224 */ /* 0x000fe200078e0a07 */
[----:B0-----:R-:W-:-:S04]  /*0170*/  UIADD3 UR4, UP0, UPT, UR4, 0x20, URZ ;  /* 0x0000002004047890 */ /* 0x001fc8000ff1e0ff */
[----:B------:R-:W-:Y:S02]  /*0180*/  UIADD3.X UR5, UPT, UPT, URZ, UR5, URZ, UP0, !UPT ;  /* 0x00000005ff057290 */ /* 0x000fe400087fe4ff */
[----:B------:R-:W-:-:S04]  /*0190*/  IMAD.U32 R2, RZ, RZ, UR4 ;  /* 0x00000004ff027e24 */ /* 0x000fc8000f8e00ff */
[----:B------:R-:W-:-:S07]  /*01a0*/  MOV R9, UR5 ;  /* 0x0000000500097c02 */ /* 0x000fce0008000f00 */
.L_x_14:
[----:B0-----:R-:W-:Y:S01]  /*01b0*/  IMAD.MOV.U32 R4, RZ, RZ, R2 ;  /* 0x000000ffff047224 */ /* 0x001fe200078e0002 */
[----:B------:R-:W-:Y:S01]  /*01c0*/  IADD3 R0, PT, PT, R0, 0x10, RZ ;  /* 0x0000001000007810 */ /* 0x000fe20007ffe0ff */
[----:B------:R-:W-:-:S03]  /*01d0*/  IMAD.MOV.U32 R5, RZ, RZ, R9 ;  /* 0x000000ffff057224 */ /* 0x000fc600078e0009 */
[----:B------:R-:W-:Y:S02]  /*01e0*/  ISETP.NE.AND P0, PT, R0, RZ, PT ;  /* 0x000000ff0000720c */ /* 0x000fe40003f05270 */
[----:B------:R0:W-:Y:S01]  /*01f0*/  STG.E desc[UR6][R4.64+-0x20], R11 ;  /* 0xffffe00b04007986 */ /* 0x0001e2000c101906 */
[----:B------:R-:W-:-:S03]  /*0200*/  IADD3 R2, P2, PT, R4, 0x40, RZ ;  /* 0x0000004004027810 */ /* 0x000fc60007f5e0ff */
[----:B------:R0:W-:Y:S02]  /*0210*/  STG.E desc[UR6][R4.64+-0x1c], R11 ;  /* 0xffffe40b04007986 */ /* 0x0001e4000c101906 */
[----:B------:R-:W-:Y:S02]  /*0220*/  IMAD.X R9, RZ, RZ, R5, P2 ;  /* 0x000000ffff097224 */ /* 0x000fe400010e0605 */
[----:B------:R0:W-:Y:S04]  /*0230*/  STG.E desc[UR6][R4.64+-0x18], R11 ;  /* 0xffffe80b04007986 */ /* 0x0001e8000c101906 */
        /* <DEDUP_REMOVED lines=12> */
[----:B------:R0:W-:Y:S01]  /*0300*/  STG.E desc[UR6][R4.64+0x1c], R11 ;  /* 0x00001c0b04007986 */ /* 0x0001e2000c101906 */
[----:B------:R-:W-:Y:S05]  /*0310*/  @P0 BRA `(.L_x_14) ;  /* 0xfffffffc00a40947 */ /* 0x000fea000383ffff */
.L_x_13:
[----:B------:R-:W-:Y:S05]  /*0320*/  @!P1 EXIT ;  /* 0x000000000000994d */ /* 0x000fea0003800000 */
[----:B------:R-:W-:Y:S02]  /*0330*/  ISETP.GE.U32.AND P0, PT, R6, 0x8, PT ;  /* 0x000000080600780c */ /* 0x000fe40003f06070 */
[----:B------:R-:W-:-:S04]  /*0340*/  LOP3.LUT R2, R3, 0x7, RZ, 0xc0, !PT ;  /* 0x0000000703027812 */ /* 0x000fc800078ec0ff */
[----:B------:R-:W-:-:S07]  /*0350*/  ISETP.NE.AND P1, PT, R2, RZ, PT ;  /* 0x000000ff0200720c */ /* 0x000fce0003f25270 */
[----:B------:R-:W-:Y:S06]  /*0360*/  @!P0 BRA `(.L_x_15) ;  /* 0x0000000000308947 */ /* 0x000fec0003800000 */
[----:B0-----:R-:W0:Y:S01]  /*0370*/  LDC.64 R4, c[0x0][0x380] ;  /* 0x0000e000ff047b82 */ /* 0x001e220000000a00 */
[----:B------:R-:W-:Y:S02]  /*0380*/  IMAD.MOV.U32 R9, RZ, RZ, 0x3f800000 ;  /* 0x3f800000ff097424 */ /* 0x000fe400078e00ff */
[C---:B0-----:R-:W-:Y:S01]  /*0390*/  IMAD.WIDE.U32 R4, R7.reuse, 0x4, R4 ;  /* 0x0000000407047825 */ /* 0x041fe200078e0004 */
[----:B------:R-:W-:-:S04]  /*03a0*/  IADD3 R7, PT, PT, R7, 0x8, RZ ;  /* 0x0000000807077810 */ /* 0x000fc80007ffe0ff */
[----:B------:R1:W-:Y:S04]  /*03b0*/  STG.E desc[UR6][R4.64], R9 ;  /* 0x0000000904007986 */ /* 0x0003e8000c101906 */
[----:B------:R1:W-:Y:S04]  /*03c0*/  STG.E desc[UR6][R4.64+0x4], R9 ;  /* 0x0000040904007986 */ /* 0x0003e8000c101906 */
[----:B------:R1:W-:Y:S04]  /*03d0*/  STG.E desc[UR6][R4.64+0x8], R9 ;  /* 0x0000080904007986 */ /* 0x0003e8000c101906 */
[----:B------:R1:W-:Y:S04]  /*03e0*/  STG.E desc[UR6][R4.64+0xc], R9 ;  /* 0x00000c0904007986 */ /* 0x0003e8000c101906 */
[----:B------:R1:W-:Y:S04]  /*03f0*/  STG.E desc[UR6][R4.64+0x10], R9 ;  /* 0x0000100904007986 */ /* 0x0003e8000c101906 */
[----:B------:R1:W-:Y:S04]  /*0400*/  STG.E desc[UR6][R4.64+0x14], R9 ;  /* 0x0000140904007986 */ /* 0x0003e8000c101906 */
[----:B------:R1:W-:Y:S04]  /*0410*/  STG.E desc[UR6][R4.64+0x18], R9 ;  /* 0x0000180904007986 */ /* 0x0003e8000c101906 */
[----:B------:R1:W-:Y:S02]  /*0420*/  STG.E desc[UR6][R4.64+0x1c], R9 ;  /* 0x00001c0904007986 */ /* 0x0003e4000c101906 */
.L_x_15:
[----:B------:R-:W-:Y:S05]  /*0430*/  @!P1 EXIT ;  /* 0x000000000000994d */ /* 0x000fea0003800000 */
[----:B------:R-:W-:Y:S02]  /*0440*/  ISETP.GE.U32.AND P0, PT, R2, 0x4, PT ;  /* 0x000000040200780c */ /* 0x000fe40003f06070 */
[----:B------:R-:W-:-:S04]  /*0450*/  LOP3.LUT R0, R3, 0x3, RZ, 0xc0, !PT ;  /* 0x0000000303007812 */ /* 0x000fc800078ec0ff */
[----:B------:R-:W-:-:S07]  /*0460*/  ISETP.NE.AND P1, PT, R0, RZ, PT ;  /* 0x000000ff0000720c */ /* 0x000fce0003f25270 */
[----:B------:R-:W-:Y:S06]  /*0470*/  @!P0 BRA `(.L_x_16) ;  /* 0x0000000000208947 */ /* 0x000fec0003800000 */
[----:B------:R-:W2:Y:S01]  /*0480*/  LDC.64 R2, c[0x0][0x380] ;  /* 0x0000e000ff027b82 */ /* 0x000ea20000000a00 */
[----:B01----:R-:W-:Y:S02]  /*0490*/  IMAD.MOV.U32 R5, RZ, RZ, 0x3f800000 ;  /* 0x3f800000ff057424 */ /* 0x003fe400078e00ff */
[----:B--2---:R-:W-:-:S04]  /*04a0*/  IMAD.WIDE.U32 R2, R7, 0x4, R2 ;  /* 0x0000000407027825 */ /* 0x004fc800078e0002 */
[----:B------:R-:W-:Y:S01]  /*04b0*/  VIADD R7, R7, 0x4 ;  /* 0x0000000407077836 */ /* 0x000fe20000000000 */
[----:B------:R2:W-:Y:S04]  /*04c0*/  STG.E desc[UR6][R2.64], R5 ;  /* 0x0000000502007986 */ /* 0x0005e8000c101906 */
[----:B------:R2:W-:Y:S04]  /*04d0*/  STG.E desc[UR6][R2.64+0x4], R5 ;  /* 0x0000040502007986 */ /* 0x0005e8000c101906 */
[----:B------:R2:W-:Y:S04]  /*04e0*/  STG.E desc[UR6][R2.64+0x8], R5 ;  /* 0x0000080502007986 */ /* 0x0005e8000c101906 */
[----:B------:R2:W-:Y:S02]  /*04f0*/  STG.E desc[UR6][R2.64+0xc], R5 ;  /* 0x00000c0502007986 */ /* 0x0005e4000c101906 */
.L_x_16:
[----:B------:R-:W-:Y:S05]  /*0500*/  @!P1 EXIT ;  /* 0x000000000000994d */ /* 0x000fea0003800000 */
[----:B--2---:R-:W2:Y:S01]  /*0510*/  LDC.64 R2, c[0x0][0x380] ;  /* 0x0000e000ff027b82 */ /* 0x004ea20000000a00 */
[----:B------:R-:W-:Y:S01]  /*0520*/  IADD3 R0, PT, PT, -R0, RZ, RZ ;  /* 0x000000ff00007210 */ /* 0x000fe20007ffe1ff */
[----:B--2---:R-:W-:-:S04]  /*0530*/  IMAD.WIDE.U32 R2, R7, 0x4, R2 ;  /* 0x0000000407027825 */ /* 0x004fc800078e0002 */
[----:B------:R-:W-:-:S07]  /*0540*/  IMAD.MOV.U32 R7, RZ, RZ, 0x3f800000 ;  /* 0x3f800000ff077424 */ /* 0x000fce00078e00ff */
.L_x_17:
[----:B------:R-:W-:Y:S01]  /*0550*/  VIADD R0, R0, 0x1 ;  /* 0x0000000100007836 */ /* 0x000fe20000000000 */
[----:B01----:R-:W-:Y:S01]  /*0560*/  IADD3 R4, P1, PT, R2, 0x4, RZ ;  /* 0x0000000402047810 */ /* 0x003fe20007f3e0ff */
[----:B------:R0:W-:Y:S03]  /*0570*/  STG.E desc[UR6][R2.64], R7 ;  /* 0x0000000702007986 */ /* 0x0001e6000c101906 */
[----:B------:R-:W-:Y:S02]  /*0580*/  ISETP.NE.AND P0, PT, R0, RZ, PT ;  /* 0x000000ff0000720c */ /* 0x000fe40003f05270 */
[----:B------:R-:W-:-:S11]  /*0590*/  IADD3.X R5, PT, PT, RZ, R3, RZ, P1, !PT ;  /* 0x00000003ff057210 */ /* 0x000fd60000ffe4ff */
[----:B0-----:R-:W-:Y:S05]  /*05a0*/  @!P0 EXIT ;  /* 0x000000000000894d */ /* 0x001fea0003800000 */
[----:B------:R-:W-:Y:S02]  /*05b0*/  IMAD.MOV.U32 R2, RZ, RZ, R4 ;  /* 0x000000ffff027224 */ /* 0x000fe400078e0004 */
[----:B------:R-:W-:Y:S01]  /*05c0*/  IMAD.MOV.U32 R3, RZ, RZ, R5 ;  /* 0x000000ffff037224 */ /* 0x000fe200078e0005 */
[----:B------:R-:W-:Y:S06]  /*05d0*/  BRA `(.L_x_17) ;  /* 0xfffffffc00dc7947 */ /* 0x000fec000383ffff */
.L_x_12:
[----:B------:R-:W1:Y:S01]  /*05e0*/  LDC.64 R14, c[0x0][0x380] ;  /* 0x0000e000ff0e7b82 */ /* 0x000e620000000a00 */
[----:B------:R-:W-:Y:S01]  /*05f0*/  ISETP.GE.AND P0, PT, R3, 0x2, PT ;  /* 0x000000020300780c */ /* 0x000fe20003f06270 */
[----:B------:R-:W-:Y:S01]  /*0600*/  IMAD R5, R0, R3, RZ ;  /* 0x0000000300057224 */ /* 0x000fe200078e02ff */
[----:B------:R-:W-:-:S03]  /*0610*/  MOV R7, 0x3f800000 ;  /* 0x3f80000000077802 */ /* 0x000fc60000000f00 */
[----:B-1----:R-:W-:-:S05]  /*0620*/  IMAD.WIDE R14, R5, 0x4, R14 ;  /* 0x00000004050e7825 */ /* 0x002fca00078e020e */
[----:B0-----:R0:W-:Y:S03]  /*0630*/  STG.E desc[UR6][R14.64], R7 ;  /* 0x000000070e007986 */ /* 0x0011e6000c101906 */
        /* <DEDUP_REMOVED lines=12> */
[----:B-1----:R-:W0:Y:S02]  /*0700*/  MUFU.RCP R8, R8 ;  /* 0x0000000800087308 */ /* 0x002e240000001000 */
[----:B0-----:R-:W-:-:S06]  /*0710*/  VIADD R7, R8, 0xffffffe ;  /* 0x0ffffffe08077836 */ /* 0x001fcc0000000000 */
[----:B------:R-:W0:Y:S02]  /*0720*/  F2I.FTZ.U32.TRUNC.NTZ R7, R7 ;  /* 0x0000000700077305 */ /* 0x000e24000021f000 */
[----:B0-----:R-:W-:-:S04]  /*0730*/  IMAD.MOV R6, RZ, RZ, -R7 ;  /* 0x000000ffff067224 */ /* 0x001fc800078e0a07 */
[----:B------:R-:W-:Y:S01]  /*0740*/  IMAD R9, R6, R5, RZ ;  /* 0x0000000506097224 */ /* 0x000fe200078e02ff */
[----:B------:R-:W-:-:S05]  /*0750*/  MOV R6, RZ ;  /* 0x000000ff00067202 */ /* 0x000fca0000000f00 */
[----:B------:R-:W-:-:S06]  /*0760*/  IMAD.HI.U32 R6, R7, R9, R6 ;  /* 0x0000000907067227 */ /* 0x000fcc00078e0006 */
[----:B------:R-:W-:-:S04]  /*0770*/  IMAD.HI.U32 R9, R6, R10, RZ ;  /* 0x0000000a06097227 */ /* 0x000fc800078e00ff */
[----:B------:R-:W-:-:S04]  /*0780*/  IMAD.MOV R9, RZ, RZ, -R9 ;  /* 0x000000ffff097224 */ /* 0x000fc800078e0a09 */
[C---:B------:R-:W-:Y:S02]  /*0790*/  IMAD R10, R5.reuse, R9, R10 ;  /* 0x00000009050a7224 */ /* 0x040fe400078e020a */
[----:B------:R-:W0:Y:S03]  /*07a0*/  LDC.64 R8, c[0x0][0x388] ;  /* 0x0000e200ff087b82 */ /* 0x000e260000000a00 */
        /* <DEDUP_REMOVED lines=8> */
[----:B0-----:R-:W-:-:S05]  /*0830*/  IMAD.WIDE R10, R11, 0x4, R8 ;  /* 0x000000040b0a7825 */ /* 0x001fca00078e0208 */
        /* <DEDUP_REMOVED lines=13> */
[----:B0-----:R-:W-:-:S04]  /*0910*/  IMAD.SHL.U32 R11, R16, 0x2, RZ ;  /* 0x00000002100b7824 */ /* 0x001fc800078e00ff */
[----:B------:R-:W-:-:S04]  /*0920*/  IMAD.WIDE R10, R11, 0x4, R8 ;  /* 0x000000040b0a7825 */ /* 0x000fc800078e0208 */
[----:B------:R-:W-:Y:S01]  /*0930*/  IMAD R16, R0, 0x3, RZ ;  /* 0x0000000300107824 */ /* 0x000fe200078e02ff */
[----:B--2---:R0:W-:Y:S04]  /*0940*/  STG.E desc[UR6][R14.64+0x4], R7 ;  /* 0x000004070e007986 */ /* 0x0041e8000c101906 */
[----:B------:R1:W2:Y:S01]  /*0950*/  LDG.E R17, desc[UR6][R10.64] ;  /* 0x000000060a117981 */ /* 0x0002a2000c1e1900 */
        /* <DEDUP_REMOVED lines=13> */
[----:B------:R-:W-:Y:S01]  /*0a30*/  IMAD.SHL.U32 R18, R0, 0x4, RZ ;  /* 0x0000000400127824 */ /* 0x000fe200078e00ff */
[----:B--2---:R1:W-:Y:S04]  /*0a40*/  STG.E desc[UR6][R14.64+0x8], R17 ;  /* 0x000008110e007986 */ /* 0x0043e8000c101906 */
[----:B0-----:R0:W2:Y:S01]  /*0a50*/  LDG.E R7, desc[UR6][R10.64] ;  /* 0x000000060a077981 */ /* 0x0010a2000c1e1900 */
        /* <DEDUP_REMOVED lines=11> */
[----:B0-----:R-:W-:-:S04]  /*0b10*/  IMAD.SHL.U32 R11, R20, 0x2, RZ ;  /* 0x00000002140b7824 */ /* 0x001fc800078e00ff */
[----:B------:R-:W-:-:S04]  /*0b20*/  IMAD.WIDE R10, R11, 0x4, R8 ;  /* 0x000000040b0a7825 */ /* 0x000fc800078e0208 */
[----:B------:R-:W-:Y:S01]  /*0b30*/  IMAD R22, R0, 0x5, RZ ;  /* 0x0000000500167824 */ /* 0x000fe200078e02ff */
[----:B--2---:R0:W-:Y:S04]  /*0b40*/  STG.E desc[UR6][R14.64+0xc], R7 ;  /* 0x00000c070e007986 */ /* 0x0041e8000c101906 */
[----:B-1----:R1:W2:Y:S01]  /*0b50*/  LDG.E R17, desc[UR6][R10.64] ;  /* 0x000000060a117981 */ /* 0x0022a2000c1e1900 */
        /* <DEDUP_REMOVED lines=11> */
[----:B-1----:R-:W-:-:S05]  /*0c10*/  SHF.L.U32 R11, R20, 0x1, RZ ;  /* 0x00000001140b7819 */ /* 0x002fca00000006ff */
[----:B------:R-:W-:-:S04]  /*0c20*/  IMAD.WIDE R10, R11, 0x4, R8 ;  /* 0x000000040b0a7825 */ /* 0x000fc800078e0208 */
[----:B------:R-:W-:Y:S01]  /*0c30*/  IMAD R24, R0, 0x6, RZ ;  /* 0x0000000600187824 */ /* 0x000fe200078e02ff */
[----:B--2---:R1:W-:Y:S04]  /*0c40*/  STG.E desc[UR6][R14.64+0x10], R17 ;  /* 0x000010110e007986 */ /* 0x0043e8000c101906 */
[----:B0-----:R0:W2:Y:S01]  /*0c50*/  LDG.E R7, desc[UR6][R10.64] ;  /* 0x000000060a077981 */ /* 0x0010a2000c1e1900 */
        /* <DEDUP_REMOVED lines=29> */
[----:B0-----:R-:W-:Y:S01]  /*0e30*/  IMAD.SHL.U32 R7, R0, 0x8, RZ ;  /* 0x0000000800077824 */ /* 0x001fe200078e00ff */
        /* <DEDUP_REMOVED lines=14> */
[----:B------:R-:W-:Y:S01]  /*0f20*/  IMAD.WIDE R10, R11, 0x4, R8 ;  /* 0x000000040b0a7825 */ /* 0x000fe200078e0208 */
[----:B--2---:R0:W-:Y:S05]  /*0f30*/  STG.E desc[UR6][R14.64+0x1c], R19 ;  /* 0x00001c130e007986 */ /* 0x0041ea000c101906 */
        /* <DEDUP_REMOVED lines=13> */
[----:B------:R-:W1:Y:S01]  /*1010*/  LDCU UR4, c[0x0][0x390] ;  /* 0x00007200ff0477ac */ /* 0x000e620008000800 */
[----:B------:R-:W-:Y:S02]  /*1020*/  IMAD.IADD R26, R7, 0x1, R26 ;  /* 0x00000001071a7824 */ /* 0x000fe400078e021a */
[----:B0-----:R-:W-:-:S07]  /*1030*/  IMAD.IADD R11, R0, 0x1, R7 ;  /* 0x00000001000b7824 */ /* 0x001fce00078e0207 */
.L_x_20:
[----:B--2---:R-:W-:Y:S01]  /*1040*/  IABS R16, R11 ;  /* 0x0000000b00107213 */ /* 0x004fe20000000000 */
[----:B-1----:R-:W-:Y:S01]  /*1050*/  IMAD.U32 R3, RZ, RZ, UR4 ;  /* 0x00000004ff037e24 */ /* 0x002fe2000f8e00ff */
[----:B------:R-:W-:Y:S01]  /*1060*/  ISETP.GE.AND P1, PT, R11, RZ, PT ;  /* 0x000000ff0b00720c */ /* 0x000fe20003f26270 */
[----:B------:R-:W0:Y:S02]  /*1070*/  LDC.64 R18, c[0x0][0x388] ;  /* 0x0000e200ff127b82 */ /* 0x000e240000000a00 */
        /* <DEDUP_REMOVED lines=13> */
[----:B0-----:R-:W-:-:S05]  /*1150*/  IMAD.WIDE R20, R5, 0x4, R18 ;  /* 0x0000000405147825 */ /* 0x001fca00078e0212 */
[----:B------:R0:W2:Y:S01]  /*1160*/  LDG.E R27, desc[UR6][R20.64] ;  /* 0x00000006141b7981 */ /* 0x0000a2000c1e1900 */
[----:B------:R-:W1:Y:S01]  /*1170*/  I2F.RP R29, R23 ;  /* 0x00000017001d7306 */ /* 0x000e620000209400 */
[----:B------:R-:W-:Y:S01]  /*1180*/  IMAD.MOV.U32 R16, RZ, RZ, RZ ;  /* 0x000000ffff107224 */ /* 0x000fe200078e00ff */
[----:B------:R-:W-:Y:S02]  /*1190*/  ISETP.GE.AND P2, PT, R9, RZ, PT ;  /* 0x000000ff0900720c */ /* 0x000fe40003f46270 */
[----:B0-----:R-:W-:-:S04]  /*11a0*/  IABS R20, R9 ;  /* 0x0000000900147213 */ /* 0x001fc80000000000 */
[----:B-1----:R-:W0:Y:S02]  /*11b0*/  MUFU.RCP R29, R29 ;  /* 0x0000001d001d7308 */ /* 0x002e240000001000 */
[----:B0-----:R-:W-:-:S06]  /*11c0*/  VIADD R17, R29, 0xffffffe ;  /* 0x0ffffffe1d117836 */ /* 0x001fcc0000000000 */
[----:B------:R-:W0:Y:S02]  /*11d0*/  F2I.FTZ.U32.TRUNC.NTZ R17, R17 ;  /* 0x0000001100117305 */ /* 0x000e24000021f000 */
[----:B0-----:R-:W-:-:S05]  /*11e0*/  IADD3 R6, PT, PT, RZ, -R17, RZ ;  /* 0x80000011ff067210 */ /* 0x001fca0007ffe0ff */
        /* <DEDUP_REMOVED lines=18> */
[----:B0-----:R0:W2:Y:S01]  /*1310*/  LDG.E R27, desc[UR6][R20.64] ;  /* 0x00000006141b7981 */ /* 0x0010a2000c1e1900 */
[----:B------:R-:W-:Y:S02]  /*1320*/  ISETP.GE.AND P2, PT, R10, RZ, PT ;  /* 0x000000ff0a00720c */ /* 0x000fe40003f46270 */
[----:B0-----:R-:W-:-:S05]  /*1330*/  IABS R20, R10 ;  /* 0x0000000a00147213 */ /* 0x001fca0000000000 */
        /* <DEDUP_REMOVED lines=12> */
[----:B------:R1:W2:Y:S01]  /*1400*/  LDG.E R29, desc[UR6][R20.64] ;  /* 0x00000006141d7981 */ /* 0x0002a2000c1e1900 */
        /* <DEDUP_REMOVED lines=44> */
[----:B0-----:R0:W2:Y:S01]  /*16d0*/  LDG.E R27, desc[UR6][R20.64] ;  /* 0x00000006141b7981 */ /* 0x0010a2000c1e1900 */
[----:B------:R-:W-:Y:S02]  /*16e0*/  ISETP.GE.AND P2, PT, R26, RZ, PT ;  /* 0x000000ff1a00720c */ /* 0x000fe40003f46270 */
[----:B0-----:R-:W-:-:S05]  /*16f0*/  IABS R21, R26 ;  /* 0x0000001a00157213 */ /* 0x001fca0000000000 */
        /* <DEDUP_REMOVED lines=11> */
[----:B--2---:R2:W-:Y:S05]  /*17b0*/  STG.E desc[UR6][R16.64+0x14], R27 ;  /* 0x0000141b10007986 */ /* 0x0045ea000c101906 */
[----:B------:R0:W3:Y:S01]  /*17c0*/  LDG.E R21, desc[UR6][R20.64] ;  /* 0x0000000614157981 */ /* 0x0000e2000c1e1900 */
[----:B------:R-:W-:Y:S02]  /*17d0*/  ISETP.GE.AND P2, PT, R28, RZ, PT ;  /* 0x000000ff1c00720c */ /* 0x000fe40003f46270 */
[----:B0-----:R-:W-:-:S05]  /*17e0*/  IABS R20, R28 ;  /* 0x0000001c00147213 */ /* 0x001fca0000000000 */
[----:B-1----:R-:W-:-:S04]  /*17f0*/  IMAD.HI.U32 R29, R6, R20, RZ ;  /* 0x00000014061d7227 */ /* 0x002fc800078e00ff */
        /* <DEDUP_REMOVED lines=10> */
[----:B---3--:R2:W-:Y:S05]  /*18a0*/  STG.E desc[UR6][R16.64+0x18], R21 ;  /* 0x0000181510007986 */ /* 0x0085ea000c101906 */
[----:B------:R-:W3:Y:S01]  /*18b0*/  LDG.E R19, desc[UR6][R18.64] ;  /* 0x0000000612137981 */ /* 0x000ee2000c1e1900 */
        /* <DEDUP_REMOVED lines=11> */
[----:B---3--:R2:W-:Y:S05]  /*1970*/  STG.E desc[UR6][R16.64+0x1c], R19 ;  /* 0x00001c1310007986 */ /* 0x0085ea000c101906 */
[----:B------:R-:W-:Y:S05]  /*1980*/  @P0 BRA `(.L_x_20) ;  /* 0xfffffff400ac0947 */ /* 0x000fea000383ffff */
.L_x_19:
[----:B------:R-:W-:-:S07]  /*1990*/  VIADD R5, R8, 0x1 ;  /* 0x0000000108057836 */ /* 0x000fce0000000000 */
.L_x_18:
[----:B------:R-:W-:-:S13]  /*19a0*/  ISETP.NE.AND P0, PT, R4, RZ, PT ;  /* 0x000000ff0400720c */ /* 0x000fda0003f05270 */
[----:B------:R-:W-:Y:S05]  /*19b0*/  @!P0 EXIT ;  /* 0x000000000000894d */ /* 0x000fea0003800000 */
[----:B------:R-:W-:Y:S02]  /*19c0*/  ISETP.GE.U32.AND P1, PT, R4, 0x4, PT ;  /* 0x000000040400780c */ /* 0x000fe40003f26070 */
[----:B--2---:R-:W-:-:S04]  /*19d0*/  LOP3.LUT R16, R2, 0x3, RZ, 0xc0, !PT ;  /* 0x0000000302107812 */ /* 0x004fc800078ec0ff */
[----:B------:R-:W-:-:S07]  /*19e0*/  ISETP.NE.AND P0, PT, R16, RZ, PT ;  /* 0x000000ff1000720c */ /* 0x000fce0003f05270 */
[----:B------:R-:W-:Y:S06]  /*19f0*/  @!P1 BRA `(.L_x_21) ;  /* 0x0000000400389947 */ /* 0x000fec0003800000 */
[----:B------:R-:W-:Y:S01]  /*1a00*/  IABS R4, R3 ;  /* 0x0000000300047213 */ /* 0x000fe20000000000 */
[----:B------:R-:W-:Y:S02]  /*1a10*/  IMAD R13, R0, R5, RZ ;  /* 0x00000005000d7224 */ /* 0x000fe400078e02ff */
[----:B------:R-:W-:Y:S01]  /*1a20*/  IMAD.MOV.U32 R10, RZ, RZ, RZ ;  /* 0x000000ffff0a7224 */ /* 0x000fe200078e00ff */
[----:B------:R-:W1:Y:S02]  /*1a30*/  I2F.RP R6, R4 ;  /* 0x0000000400067306 */ /* 0x000e640000209400 */
[----:B------:R-:W-:Y:S02]  /*1a40*/  IABS R9, R13 ;  /* 0x0000000d00097213 */ /* 0x000fe40000000000 */
[----:B------:R-:W-:-:S04]  /*1a50*/  ISETP.GE.AND P2, PT, R13, RZ, PT ;  /* 0x000000ff0d00720c */ /* 0x000fc80003f46270 */
[----:B-1----:R-:W0:Y:S02]  /*1a60*/  MUFU.RCP R6, R6 ;  /* 0x0000000600067308 */ /* 0x002e240000001000 */
[----:B0-----:R-:W-:-:S06]  /*1a70*/  IADD3 R11, PT, PT, R6, 0xffffffe, RZ ;  /* 0x0ffffffe060b7810 */ /* 0x001fcc0007ffe0ff */
[----:B------:R-:W0:Y:S02]  /*1a80*/  F2I.FTZ.U32.TRUNC.NTZ R11, R11 ;  /* 0x0000000b000b7305 */ /* 0x000e24000021f000 */
[----:B0-----:R-:W-:-:S04]  /*1a90*/  IMAD.MOV R7, RZ, RZ, -R11 ;  /* 0x000000ffff077224 */ /* 0x001fc800078e0a0b */
[----:B------:R-:W-:-:S04]  /*1aa0*/  IMAD R7, R7, R4, RZ ;  /* 0x0000000407077224 */ /* 0x000fc800078e02ff */
[----:B------:R-:W-:Y:S01]  /*1ab0*/  IMAD.HI.U32 R10, R11, R7, R10 ;  /* 0x000000070b0a7227 */ /* 0x000fe200078e000a */
[----:B------:R-:W-:-:S05]  /*1ac0*/  LOP3.LUT R11, RZ, R3, RZ, 0x33, !PT ;  /* 0x00000003ff0b7212 */ /* 0x000fca00078e33ff */
[----:B------:R-:W-:-:S05]  /*1ad0*/  IMAD.HI.U32 R6, R10, R9, RZ ;  /* 0x000000090a067227 */ /* 0x000fca00078e00ff */
[----:B------:R-:W-:-:S05]  /*1ae0*/  IADD3 R6, PT, PT, -R6, RZ, RZ ;  /* 0x000000ff06067210 */ /* 0x000fca0007ffe1ff */
[C---:B------:R-:W-:Y:S02]  /*1af0*/  IMAD R9, R4.reuse, R6, R9 ;  /* 0x0000000604097224 */ /* 0x040fe400078e0209 */
[----:B------:R-:W0:Y:S03]  /*1b00*/  LDC.64 R6, c[0x0][0x388] ;  /* 0x0000e200ff067b82 */ /* 0x000e260000000a00 */
        /* <DEDUP_REMOVED lines=10> */
[----:B------:R-:W-:-:S05]  /*1bb0*/  IMAD.IADD R21, R0, 0x1, R13 ;  /* 0x0000000100157824 */ /* 0x000fca00078e020d */
[----:B------:R-:W-:Y:S02]  /*1bc0*/  IABS R13, R21 ;  /* 0x00000015000d7213 */ /* 0x000fe40000000000 */
[----:B------:R-:W-:Y:S01]  /*1bd0*/  ISETP.GE.AND P3, PT, R21, RZ, PT ;  /* 0x000000ff1500720c */ /* 0x000fe20003f66270 */
[----:B0-----:R-:W-:-:S04]  /*1be0*/  IMAD.WIDE R8, R5, 0x4, R14 ;  /* 0x0000000405087825 */ /* 0x001fc800078e020e */
        /* <DEDUP_REMOVED lines=12> */
[----:B------:R1:W2:Y:S01]  /*1cb0*/  LDG.E R19, desc[UR6][R12.64] ;  /* 0x000000060c137981 */ /* 0x0002a2000c1e1900 */
        /* <DEDUP_REMOVED lines=16> */
[----:B0-----:R-:W-:-:S05]  /*1dc0*/  IMAD.IADD R17, R0, 0x1, R23 ;  /* 0x0000000100117824 */ /* 0x001fca00078e0217 */
        /* <DEDUP_REMOVED lines=14> */
[----:B------:R-:W2:Y:S01]  /*1eb0*/  LDG.E R7, desc[UR6][R6.64] ;  /* 0x0000000606077981 */ /* 0x000ea2000c1e1900 */
[----:B------:R-:W-:-:S03]  /*1ec0*/  VIADD R5, R5, 0x4 ;  /* 0x0000000405057836 */ /* 0x000fc60000000000 */
[----:B--2---:R1:W-:Y:S04]  /*1ed0*/  STG.E desc[UR6][R8.64+0xc], R7 ;  /* 0x00000c0708007986 */ /* 0x0043e8000c101906 */
.L_x_21:
[----:B------:R-:W-:Y:S05]  /*1ee0*/  @!P0 EXIT ;  /* 0x000000000000894d */ /* 0x000fea0003800000 */
[----:B------:R-:W-:Y:S02]  /*1ef0*/  ISETP.NE.AND P1, PT, R16, 0x1, PT ;  /* 0x000000011000780c */ /* 0x000fe40003f25270 */
[----:B------:R-:W-:-:S04]  /*1f00*/  LOP3.LUT R2, R2, 0x1, RZ, 0xc0, !PT ;  /* 0x0000000102027812 */ /* 0x000fc800078ec0ff */
[----:B------:R-:W-:-:S07]  /*1f10*/  ISETP.NE.U32.AND P0, PT, R2, 0x1, PT ;  /* 0x000000010200780c */ /* 0x000fce0003f05070 */
[----:B------:R-:W-:Y:S06]  /*1f20*/  @!P1 BRA `(.L_x_22) ;  /* 0x0000000000bc9947 */ /* 0x000fec0003800000 */
[----:B------:R-:W-:Y:S01]  /*1f30*/  IABS R2, R3 ;  /* 0x0000000300027213 */ /* 0x000fe20000000000 */
[----:B-1----:R-:W-:Y:S01]  /*1f40*/  IMAD R13, R0, R5, RZ ;  /* 0x00000005000d7224 */ /* 0x002fe200078e02ff */
[----:B------:R-:W-:Y:S02]  /*1f50*/  LOP3.LUT R12, RZ, R3, RZ, 0x33, !PT ;  /* 0x00000003ff0c7212 */ /* 0x000fe400078e33ff */
[----:B------:R-:W1:Y:S02]  /*1f60*/  I2F.RP R4, R2 ;  /* 0x0000000200047306 */ /* 0x000e640000209400 */
[----:B------:R-:W-:Y:S02]  /*1f70*/  IABS R8, R13 ;  /* 0x0000000d00087213 */ /* 0x000fe40000000000 */
[----:B------:R-:W-:-:S04]  /*1f80*/  ISETP.GE.AND P2, PT, R13, RZ, PT ;  /* 0x000000ff0d00720c */ /* 0x000fc80003f46270 */
[----:B-1----:R-:W1:Y:S02]  /*1f90*/  MUFU.RCP R4, R4 ;  /* 0x0000000400047308 */ /* 0x002e640000001000 */
[----:B-1----:R-:W-:-:S06]  /*1fa0*/  IADD3 R6, PT, PT, R4, 0xffffffe, RZ ;  /* 0x0ffffffe04067810 */ /* 0x002fcc0007ffe0ff */
[----:B0-----:R0:W1:Y:S02]  /*1fb0*/  F2I.FTZ.U32.TRUNC.NTZ R7, R6 ;  /* 0x0000000600077305 */ /* 0x001064000021f000 */
[----:B0-----:R-:W-:Y:S02]  /*1fc0*/  IMAD.MOV.U32 R6, RZ, RZ, RZ ;  /* 0x000000ffff067224 */ /* 0x001fe400078e00ff */
[----:B-1----:R-:W-:-:S04]  /*1fd0*/  IMAD.MOV R9, RZ, RZ, -R7 ;  /* 0x000000ffff097224 */ /* 0x002fc800078e0a07 */
[----:B------:R-:W-:-:S04]  /*1fe0*/  IMAD R9, R9, R2, RZ ;  /* 0x0000000209097224 */ /* 0x000fc800078e02ff */
[----:B------:R-:W-:Y:S01]  /*1ff0*/  IMAD.HI.U32 R10, R7, R9, R6 ;  /* 0x00000009070a7227 */ /* 0x000fe200078e0006 */
[----:B------:R-:W-:Y:S01]  /*2000*/  MOV R9, R8 ;  /* 0x0000000800097202 */ /* 0x000fe20000000f00 */
[----:B------:R-:W0:Y:S04]  /*2010*/  LDC.64 R6, c[0x0][0x388] ;  /* 0x0000e200ff067b82 */ /* 0x000e280000000a00 */
        /* <DEDUP_REMOVED lines=13> */
[----:B------:R-:W-:-:S04]  /*20f0*/  IADD3 R4, PT, PT, R0, R13, RZ ;  /* 0x0000000d00047210 */ /* 0x000fc80007ffe0ff */
[----:B------:R-:W-:Y:S02]  /*2100*/  IABS R13, R4 ;  /* 0x00000004000d7213 */ /* 0x000fe40000000000 */
[----:B------:R-:W-:-:S03]  /*2110*/  ISETP.GE.AND P3, PT, R4, RZ, PT ;  /* 0x000000ff0400720c */ /* 0x000fc60003f66270 */
[----:B------:R-:W-:-:S04]  /*2120*/  IMAD.HI.U32 R10, R10, R13, RZ ;  /* 0x0000000d0a0a7227 */ /* 0x000fc800078e00ff */
[----:B------:R-:W-:Y:S02]  /*2130*/  IMAD.MOV R10, RZ, RZ, -R10 ;  /* 0x000000ffff0a7224 */ /* 0x000fe400078e0a0a */
[----:B0-----:R-:W-:-:S04]  /*2140*/  IMAD.WIDE R8, R5, 0x4, R14 ;  /* 0x0000000405087825 */ /* 0x001fc800078e020e */
        /* <DEDUP_REMOVED lines=10> */
[----:B------:R-:W3:Y:S01]  /*21f0*/  LDG.E R7, desc[UR6][R6.64] ;  /* 0x0000000606077981 */ /* 0x000ee2000c1e1900 */
[----:B------:R-:W-:-:S03]  /*2200*/  IADD3 R5, PT, PT, R5, 0x2, RZ ;  /* 0x0000000205057810 */ /* 0x000fc60007ffe0ff */
[----:B---3--:R2:W-:Y:S04]  /*2210*/  STG.E desc[UR6][R8.64+0x4], R7 ;  /* 0x0000040708007986 */ /* 0x0085e8000c101906 */
.L_x_22:
[----:B------:R-:W-:Y:S05]  /*2220*/  @P0 EXIT ;  /* 0x000000000000094d */ /* 0x000fea0003800000 */
[----:B-12---:R-:W-:Y:S01]  /*2230*/  IABS R9, R3 ;  /* 0x0000000300097213 */ /* 0x006fe20000000000 */
[----:B------:R-:W-:Y:S01]  /*2240*/  IMAD R0, R0, R5, RZ ;  /* 0x0000000500007224 */ /* 0x000fe200078e02ff */
[----:B------:R-:W-:Y:S02]  /*2250*/  ISETP.NE.AND P2, PT, R3, RZ, PT ;  /* 0x000000ff0300720c */ /* 0x000fe40003f45270 */
[----:B------:R-:W1:Y:S02]  /*2260*/  I2F.RP R2, R9 ;  /* 0x0000000900027306 */ /* 0x000e640000209400 */
[----:B------:R-:W-:-:S06]  /*2270*/  ISETP.GE.AND P1, PT, R0, RZ, PT ;  /* 0x000000ff0000720c */ /* 0x000fcc0003f26270 */
[----:B-1----:R-:W1:Y:S02]  /*2280*/  MUFU.RCP R2, R2 ;  /* 0x0000000200027308 */ /* 0x002e640000001000 */
[----:B-1----:R-:W-:-:S06]  /*2290*/  VIADD R6, R2, 0xffffffe ;  /* 0x0ffffffe02067836 */ /* 0x002fcc0000000000 */
[----:B0-----:R0:W1:Y:S02]  /*22a0*/  F2I.FTZ.U32.TRUNC.NTZ R7, R6 ;  /* 0x0000000600077305 */ /* 0x001064000021f000 */
[----:B0-----:R-:W-:Y:S02]  /*22b0*/  HFMA2 R6, -RZ, RZ, 0, 0 ;  /* 0x00000000ff067431 */ /* 0x001fe400000001ff */
[----:B-1----:R-:W-:-:S04]  /*22c0*/  IMAD.MOV R4, RZ, RZ, -R7 ;  /* 0x000000ffff047224 */ /* 0x002fc800078e0a07 */
[----:B------:R-:W-:Y:S01]  /*22d0*/  IMAD R11, R4, R9, RZ ;  /* 0x00000009040b7224 */ /* 0x000fe200078e02ff */
[----:B------:R-:W-:-:S03]  /*22e0*/  IABS R4, R0 ;  /* 0x0000000000047213 */ /* 0x000fc60000000000 */
        /* <DEDUP_REMOVED lines=8> */
[----:B------:R-:W-:-:S05]  /*2370*/  @!P0 IADD3 R2, PT, PT, R2, -R9, RZ ;  /* 0x8000000902028210 */ /* 0x000fca0007ffe0ff */
[----:B------:R-:W-:Y:S01]  /*2380*/  @!P1 IMAD.MOV R2, RZ, RZ, -R2 ;  /* 0x000000ffff029224 */ /* 0x000fe200078e0a02 */
[----:B------:R-:W-:-:S04]  /*2390*/  @!P2 LOP3.LUT R2, RZ, R3, RZ, 0x33, !PT ;  /* 0x00000003ff02a212 */ /* 0x000fc800078e33ff */
[----:B------:R-:W-:-:S05]  /*23a0*/  SHF.L.U32 R3, R2, 0x1, RZ ;  /* 0x0000000102037819 */ /* 0x000fca00000006ff */
[----:B0-----:R-:W-:-:S06]  /*23b0*/  IMAD.WIDE R2, R3, 0x4, R6 ;  /* 0x0000000403027825 */ /* 0x001fcc00078e0206 */
[----:B------:R-:W2:Y:S01]  /*23c0*/  LDG.E R3, desc[UR6][R2.64] ;  /* 0x0000000602037981 */ /* 0x000ea2000c1e1900 */
[----:B------:R-:W-:-:S05]  /*23d0*/  IMAD.WIDE R14, R5, 0x4, R14 ;  /* 0x00000004050e7825 */ /* 0x000fca00078e020e */
[----:B--2---:R-:W-:Y:S01]  /*23e0*/  STG.E desc[UR6][R14.64], R3 ;  /* 0x000000030e007986 */ /* 0x004fe2000c101906 */
[----:B------:R-:W-:Y:S05]  /*23f0*/  EXIT ;  /* 0x000000000000794d */ /* 0x000fea0003800000 */
.L_x_23:
        /* <DEDUP_REMOVED lines=16> */
.L_x_43:


//--------------------- .text._Z12factorKernelPfi --------------------------
	.section	.text._Z12factorKernelPfi,"ax",@progbits
	.align	128
        .global         _Z12factorKernelPfi
        .type           _Z12factorKernelPfi,@function
        .size           _Z12factorKernelPfi,(.L_x_41 - _Z12factorKernelPfi)
        .other          _Z12factorKernelPfi,@"STO_CUDA_ENTRY STV_DEFAULT"
_Z12factorKernelPfi:
.text._Z12factorKernelPfi:
[----:B------:R-:W0:Y:S01]  /*0000*/  LDC R1, c[0x0][0x37c] ;  /* 0x0000df00ff017b82 */ /* 0x000e220000000800 */
[----:B------:R-:W1:Y:S01]  /*0010*/  LDCU UR4, c[0x0][0x388] ;  /* 0x00007100ff0477ac */ /* 0x000e620008000800 */
[----:B------:R-:W2:Y:S06]  /*0020*/  S2R R7, SR_TID.X ;  /* 0x0000000000077919 */ /* 0x000eac0000002100 */
[----:B------:R-:W2:Y:S01]  /*0030*/  LDC R2, c[0x0][0x360] ;  /* 0x0000d800ff027b82 */ /* 0x000ea20000000800 */
[----:B0-----:R-:W-:Y:S01]  /*0040*/  VIADD R1, R1, 0xffffffe0 ;  /* 0xffffffe001017836 */ /* 0x001fe20000000000 */
[----:B------:R-:W-:-:S02]  /*0050*/  UMOV UR5, 0x40c90e56 ;  /* 0x40c90e5600057882 */ /* 0x000fc40000000000 */
[----:B------:R-:W-:Y:S01]  /*0060*/  IMAD.U32 R6, RZ, RZ, UR5 ;  /* 0x00000005ff067e24 */ /* 0x000fe2000f8e00ff */
[----:B-1----:R-:W-:-:S03]  /*0070*/  I2FP.F32.S32 R3, UR4 ;  /* 0x0000000400037c45 */ /* 0x002fc60008201400 */
[----:B------:R-:W2:Y:S01]  /*0080*/  S2UR UR4, SR_CTAID.X ;  /* 0x00000000000479c3 */ /* 0x000ea20000002500 */
[----:B------:R-:W0:Y:S08]  /*0090*/  MUFU.RCP R0, R3 ;  /* 0x0000000300007308 */ /* 0x000e300000001000 */
[----:B------:R-:W1:Y:S01]  /*00a0*/  FCHK P0, R6, R3 ;  /* 0x0000000306007302 */ /* 0x000e620000000000 */
[----:B0-----:R-:W-:-:S04]  /*00b0*/  FFMA R5, -R3, R0, 1 ;  /* 0x3f80000003057423 */ /* 0x001fc80000000100 */
[----:B------:R-:W-:Y:S01]  /*00c0*/  FFMA R0, R0, R5, R0 ;  /* 0x0000000500007223 */ /* 0x000fe20000000000 */
[----:B--2---:R-:W-:-:S03]  /*00d0*/  IMAD R2, R2, UR4, R7 ;  /* 0x0000000402027c24 */ /* 0x004fc6000f8e0207 */
[----:B------:R-:W-:Y:S01]  /*00e0*/  FFMA R5, R0, 6.2829999923706054688, RZ ;  /* 0x40c90e5600057823 */ /* 0x000fe200000000ff */
[----:B------:R-:W-:-:S03]  /*00f0*/  IMAD.SHL.U32 R10, R2, 0x2, RZ ;  /* 0x00000002020a7824 */ /* 0x000fc600078e00ff */
[----:B------:R-:W-:-:S04]  /*0100*/  FFMA R4, -R3, R5, 6.2829999923706054688 ;  /* 0x40c90e5603047423 */ /* 0x000fc80000000105 */
[----:B------:R-:W-:Y:S01]  /*0110*/  FFMA R7, R0, R4, R5 ;  /* 0x0000000400077223 */ /* 0x000fe20000000005 */
[----:B-1----:R-:W-:Y:S06]  /*0120*/  @!P0 BRA `(.L_x_24) ;  /* 0x00000000000c8947 */ /* 0x002fec0003800000 */
[----:B------:R-:W-:-:S07]  /*0130*/  MOV R4, 0x150 ;  /* 0x0000015000047802 */ /* 0x000fce0000000f00 */
[----:B------:R-:W-:Y:S05]  /*0140*/  CALL.REL.NOINC `($__internal_0_$__cuda_sm3x_div_rn_noftz_f32_slowpath) ;  /* 0x0000000800c87944 */ /* 0x000fea0003c00000 */
[----:B------:R-:W-:-:S07]  /*0150*/  IMAD.MOV.U32 R7, RZ, RZ, R6 ;  /* 0x000000ffff077224 */ /* 0x000fce00078e0006 */
.L_x_24:
[----:B------:R-:W0:Y:S01]  /*0160*/  LDC R5, c[0x0][0x388] ;  /* 0x0000e200ff057b82 */ /* 0x000e220000000800 */
[----:B------:R-:W-:-:S05]  /*0170*/  I2FP.F32.S32 R2, R2 ;  /* 0x0000000200027245 */ /* 0x000fca0000201400 */
[----:B------:R-:W-:Y:S01]  /*0180*/  FMUL R7, R2, R7 ;  /* 0x0000000702077220 */ /* 0x000fe20000400000 */
[----:B0-----:R-:W-:-:S13]  /*0190*/  ISETP.GE.AND P0, PT, R10, R5, PT ;  /* 0x000000050a00720c */ /* 0x001fda0003f06270 */
[----:B------:R-:W-:Y:S05]  /*01a0*/  @P0 EXIT ;  /* 0x000000000000094d */ /* 0x000fea0003800000 */
[C---:B------:R-:W-:Y:S01]  /*01b0*/  FMUL R0, R7.reuse, 0.63661974668502807617 ;  /* 0x3f22f98307007820 */ /* 0x040fe20000400000 */
[----:B------:R-:W-:Y:S01]  /*01c0*/  FSETP.GE.AND P0, PT, |R7|, 105615, PT ;  /* 0x47ce47800700780b */ /* 0x000fe20003f06200 */
[----:B------:R-:W0:Y:S01]  /*01d0*/  LDCU.64 UR6, c[0x0][0x358] ;  /* 0x00006b00ff0677ac */ /* 0x000e220008000a00 */
[----:B------:R-:W-:Y:S03]  /*01e0*/  BSSY.RECONVERGENT B0, `(.L_x_25) ;  /* 0x0000040000007945 */ /* 0x000fe60003800200 */
[----:B------:R-:W1:Y:S02]  /*01f0*/  F2I.NTZ R0, R0 ;  /* 0x0000000000007305 */ /* 0x000e640000203100 */
[----:B-1----:R-:W-:Y:S01]  /*0200*/  I2FP.F32.S32 R12, R0 ;  /* 0x00000000000c7245 */ /* 0x002fe20000201400 */
[----:B------:R-:W-:-:S04]  /*0210*/  IMAD.MOV.U32 R13, RZ, RZ, R0 ;  /* 0x000000ffff0d7224 */ /* 0x000fc800078e0000 */
[----:B------:R-:W-:-:S04]  /*0220*/  FFMA R3, R12, -1.5707962512969970703, R7 ;  /* 0xbfc90fda0c037823 */ /* 0x000fc80000000007 */
[----:B------:R-:W-:-:S04]  /*0230*/  FFMA R3, R12, -7.5497894158615963534e-08, R3 ;  /* 0xb3a221680c037823 */ /* 0x000fc80000000003 */
[----:B------:R-:W-:-:S04]  /*0240*/  FFMA R12, R12, -5.3903029534742383927e-15, R3 ;  /* 0xa7c234c50c0c7823 */ /* 0x000fc80000000003 */
[----:B------:R-:W-:Y:S01]  /*0250*/  IMAD.MOV.U32 R4, RZ, RZ, R12 ;  /* 0x000000ffff047224 */ /* 0x000fe200078e000c */
[----:B0-----:R-:W-:Y:S06]  /*0260*/  @!P0 BRA `(.L_x_26) ;  /* 0x0000000000dc8947 */ /* 0x001fec0003800000 */
[----:B------:R-:W-:-:S13]  /*0270*/  FSETP.NEU.AND P0, PT, |R7|, +INF , PT ;  /* 0x7f8000000700780b */ /* 0x000fda0003f0d200 */
[----:B------:R-:W-:Y:S01]  /*0280*/  @!P0 FMUL R4, RZ, R7 ;  /* 0x00000007ff048220 */ /* 0x000fe20000400000 */
[----:B------:R-:W-:Y:S01]  /*0290*/  @!P0 IMAD.MOV.U32 R0, RZ, RZ, RZ ;  /* 0x000000ffff008224 */ /* 0x000fe200078e00ff */
[----:B------:R-:W-:Y:S06]  /*02a0*/  @!P0 BRA `(.L_x_26) ;  /* 0x0000000000cc8947 */ /* 0x000fec0003800000 */
[----:B------:R-:W-:Y:S01]  /*02b0*/  IMAD.SHL.U32 R2, R7, 0x100, RZ ;  /* 0x0000010007027824 */ /* 0x000fe200078e00ff */
[----:B------:R-:W0:Y:S01]  /*02c0*/  LDCU.64 UR8, c[0x4][URZ] ;  /* 0x01000000ff0877ac */ /* 0x000e220008000a00 */
[----:B------:R-:W-:Y:S02]  /*02d0*/  IMAD.MOV.U32 R6, RZ, RZ, RZ ;  /* 0x000000ffff067224 */ /* 0x000fe400078e00ff */
[----:B------:R-:W-:Y:S01]  /*02e0*/  IMAD.MOV.U32 R0, RZ, RZ, R1 ;  /* 0x000000ffff007224 */ /* 0x000fe200078e0001 */
[----:B------:R-:W-:Y:S01]  /*02f0*/  LOP3.LUT R15, R2, 0x80000000, RZ, 0xfc, !PT ;  /* 0x80000000020f7812 */ /* 0x000fe200078efcff */
[----:B------:R-:W-:Y:S01]  /*0300*/  UMOV UR5, URZ ;  /* 0x000000ff00057c82 */ /* 0x000fe20008000000 */
[----:B------:R-:W-:-:S05]  /*0310*/  UMOV UR4, URZ ;  /* 0x000000ff00047c82 */ /* 0x000fca0008000000 */
.L_x_27:
[----:B0-----:R-:W-:Y:S02]  /*0320*/  IMAD.U32 R8, RZ, RZ, UR8 ;  /* 0x00000008ff087e24 */ /* 0x001fe4000f8e00ff */
[----:B------:R-:W-:-:S05]  /*0330*/  IMAD.U32 R9, RZ, RZ, UR9 ;  /* 0x00000009ff097e24 */ /* 0x000fca000f8e00ff */
[----:B------:R-:W2:Y:S01]  /*0340*/  LDG.E.CONSTANT R2, desc[UR6][R8.64] ;  /* 0x0000000608027981 */ /* 0x000ea2000c1e9900 */
[----:B------:R-:W-:Y:S02]  /*0350*/  UIADD3 UR8, UP0, UPT, UR8, 0x4, URZ ;  /* 0x0000000408087890 */ /* 0x000fe4000ff1e0ff */
[----:B------:R-:W-:Y:S02]  /*0360*/  UIADD3 UR4, UPT, UPT, UR4, 0x1, URZ ;  /* 0x0000000104047890 */ /* 0x000fe4000fffe0ff */
[----:B------:R-:W-:Y:S02]  /*0370*/  UIADD3.X UR9, UPT, UPT, URZ, UR9, URZ, UP0, !UPT ;  /* 0x00000009ff097290 */ /* 0x000fe400087fe4ff */
[----:B------:R-:W-:Y:S01]  /*0380*/  UISETP.NE.AND UP0, UPT, UR4, 0x6, UPT ;  /* 0x000000060400788c */ /* 0x000fe2000bf05270 */
[----:B--2---:R-:W-:-:S03]  /*0390*/  IMAD.WIDE.U32 R2, R2, R15, RZ ;  /* 0x0000000f02027225 */ /* 0x004fc600078e00ff */
[----:B------:R-:W-:-:S04]  /*03a0*/  IADD3 R11, P0, PT, R2, R6, RZ ;  /* 0x00000006020b7210 */ /* 0x000fc80007f1e0ff */
[----:B------:R-:W-:Y:S01]  /*03b0*/  IADD3.X R6, PT, PT, R3, UR5, RZ, P0, !PT ;  /* 0x0000000503067c10 */ /* 0x000fe200087fe4ff */
[----:B------:R0:W-:Y:S02]  /*03c0*/  STL [R0], R11 ;  /* 0x0000000b00007387 */ /* 0x0001e40000100800 */
[----:B0-----:R-:W-:Y:S01]  /*03d0*/  VIADD R0, R0, 0x4 ;  /* 0x0000000400007836 */ /* 0x001fe20000000000 */
[----:B------:R-:W-:Y:S06]  /*03e0*/  BRA.U UP0, `(.L_x_27) ;  /* 0xfffffffd00cc7547 */ /* 0x000fec000b83ffff */
[----:B------:R-:W-:Y:S01]  /*03f0*/  SHF.R.U32.HI R4, RZ, 0x17, R7 ;  /* 0x00000017ff047819 */ /* 0x000fe20000011607 */
[----:B------:R0:W-:Y:S03]  /*0400*/  STL [R1+0x18], R6 ;  /* 0x0000180601007387 */ /* 0x0001e60000100800 */
[C---:B------:R-:W-:Y:S02]  /*0410*/  LOP3.LUT R0, R4.reuse, 0xe0, RZ, 0xc0, !PT ;  /* 0x000000e004007812 */ /* 0x040fe400078ec0ff */
[----:B------:R-:W-:-:S03]  /*0420*/  LOP3.LUT P0, RZ, R4, 0x1f, RZ, 0xc0, !PT ;  /* 0x0000001f04ff7812 */ /* 0x000fc6000780c0ff */
[----:B------:R-:W-:-:S05]  /*0430*/  VIADD R0, R0, 0xffffff80 ;  /* 0xffffff8000007836 */ /* 0x000fca0000000000 */
[----:B------:R-:W-:-:S05]  /*0440*/  SHF.R.U32.HI R0, RZ, 0x5, R0 ;  /* 0x00000005ff007819 */ /* 0x000fca0000011600 */
[----:B------:R-:W-:-:S05]  /*0450*/  IMAD R11, R0, -0x4, R1 ;  /* 0xfffffffc000b7824 */ /* 0x000fca00078e0201 */
[----:B------:R-:W2:Y:S04]  /*0460*/  LDL R0, [R11+0x18] ;  /* 0x000018000b007983 */ /* 0x000ea80000100800 */
[----:B------:R-:W2:Y:S04]  /*0470*/  LDL R3, [R11+0x14] ;  /* 0x000014000b037983 */ /* 0x000ea80000100800 */
[----:B------:R-:W3:Y:S01]  /*0480*/  @P0 LDL R2, [R11+0x10] ;  /* 0x000010000b020983 */ /* 0x000ee20000100800 */
[----:B------:R-:W-:Y:S01]  /*0490*/  LOP3.LUT R4, R4, 0x1f, RZ, 0xc0, !PT ;  /* 0x0000001f04047812 */ /* 0x000fe200078ec0ff */
[----:B------:R-:W-:Y:S01]  /*04a0*/  UMOV UR4, 0x54442d19 ;  /* 0x54442d1900047882 */ /* 0x000fe20000000000 */
[----:B------:R-:W-:-:S02]  /*04b0*/  UMOV UR5, 0x3bf921fb ;  /* 0x3bf921fb00057882 */ /* 0x000fc40000000000 */
[-C--:B--2---:R-:W-:Y:S02]  /*04c0*/  @P0 SHF.L.W.U32.HI R0, R3, R4.reuse, R0 ;  /* 0x0000000403000219 */ /* 0x084fe40000010e00 */
[----:B---3--:R-:W-:Y:S02]  /*04d0*/  @P0 SHF.L.W.U32.HI R3, R2, R4, R3 ;  /* 0x0000000402030219 */ /* 0x008fe40000010e03 */
[----:B------:R-:W-:Y:S02]  /*04e0*/  ISETP.GE.AND P0, PT, R7, RZ, PT ;  /* 0x000000ff0700720c */ /* 0x000fe40003f06270 */
[C---:B------:R-:W-:Y:S01]  /*04f0*/  SHF.L.W.U32.HI R2, R3.reuse, 0x2, R0 ;  /* 0x0000000203027819 */ /* 0x040fe20000010e00 */
[----:B------:R-:W-:-:S03]  /*0500*/  IMAD.SHL.U32 R3, R3, 0x4, RZ ;  /* 0x0000000403037824 */ /* 0x000fc600078e00ff */
[----:B------:R-:W-:-:S04]  /*0510*/  SHF.R.S32.HI R4, RZ, 0x1f, R2 ;  /* 0x0000001fff047819 */ /* 0x000fc80000011402 */
[C---:B------:R-:W-:Y:S02]  /*0520*/  LOP3.LUT R8, R4.reuse, R3, RZ, 0x3c, !PT ;  /* 0x0000000304087212 */ /* 0x040fe400078e3cff */
[----:B------:R-:W-:Y:S02]  /*0530*/  LOP3.LUT R9, R4, R2, RZ, 0x3c, !PT ;  /* 0x0000000204097212 */ /* 0x000fe400078e3cff */
[----:B------:R-:W-:Y:S02]  /*0540*/  SHF.R.U32.HI R3, RZ, 0x1e, R0 ;  /* 0x0000001eff037819 */ /* 0x000fe40000011600 */
[C---:B------:R-:W-:Y:S02]  /*0550*/  LOP3.LUT R4, R2.reuse, R7, RZ, 0x3c, !PT ;  /* 0x0000000702047212 */ /* 0x040fe400078e3cff */
[----:B------:R-:W1:Y:S01]  /*0560*/  I2F.F64.S64 R8, R8 ;  /* 0x0000000800087312 */ /* 0x000e620000301c00 */
[----:B------:R-:W-:Y:S02]  /*0570*/  LEA.HI R0, R2, R3, RZ, 0x1 ;  /* 0x0000000302007211 */ /* 0x000fe400078f08ff */
[----:B------:R-:W-:-:S03]  /*0580*/  ISETP.GE.AND P1, PT, R4, RZ, PT ;  /* 0x000000ff0400720c */ /* 0x000fc60003f26270 */
[----:B------:R-:W-:-:S04]  /*0590*/  IMAD.MOV R2, RZ, RZ, -R0 ;  /* 0x000000ffff027224 */ /* 0x000fc800078e0a00 */
[----:B------:R-:W-:Y:S01]  /*05a0*/  @!P0 IMAD.MOV.U32 R0, RZ, RZ, R2 ;  /* 0x000000ffff008224 */ /* 0x000fe200078e0002 */
[----:B-1----:R-:W-:-:S10]  /*05b0*/  DMUL R14, R8, UR4 ;  /* 0x00000004080e7c28 */ /* 0x002fd40008000000 */
[----:B------:R-:W1:Y:S02]  /*05c0*/  F2F.F32.F64 R14, R14 ;  /* 0x0000000e000e7310 */ /* 0x000e640000301000 */
[----:B01----:R-:W-:-:S07]  /*05d0*/  FSEL R4, -R14, R14, !P1 ;  /* 0x0000000e0e047208 */ /* 0x003fce0004800100 */
.L_x_26:
[----:B------:R-:W-:Y:S05]  /*05e0*/  BSYNC.RECONVERGENT B0 ;  /* 0x0000000000007941 */ /* 0x000fea0003800200 */
.L_x_25:
[----:B------:R-:W-:Y:S01]  /*05f0*/  LOP3.LUT R8, R0, 0x1, RZ, 0xc0, !PT ;  /* 0x0000000100087812 */ /* 0x000fe200078ec0ff */
[----:B------:R-:W-:Y:S02]  /*0600*/  IMAD.MOV.U32 R14, RZ, RZ, 0x37cbac00 ;  /* 0x37cbac00ff0e7424 */ /* 0x000fe400078e00ff */
[----:B------:R-:W-:Y:S01]  /*0610*/  FMUL R9, R4, R4 ;  /* 0x0000000404097220 */ /* 0x000fe20000400000 */
[----:B------:R-:W0:Y:S01]  /*0620*/  LDC.64 R2, c[0x0][0x380] ;  /* 0x0000e000ff027b82 */ /* 0x000e220000000a00 */
[----:B------:R-:W-:Y:S01]  /*0630*/  ISETP.NE.U32.AND P0, PT, R8, 0x1, PT ;  /* 0x000000010800780c */ /* 0x000fe20003f05070 */
[----:B------:R-:W-:Y:S02]  /*0640*/  IMAD.MOV.U32 R8, RZ, RZ, 0x3c0885e4 ;  /* 0x3c0885e4ff087424 */ /* 0x000fe400078e00ff */
[----:B------:R-:W-:Y:S01]  /*0650*/  FFMA R6, R9, R14, -0.0013887860113754868507 ;  /* 0xbab607ed09067423 */ /* 0x000fe2000000000e */
[----:B------:R-:W-:Y:S01]  /*0660*/  VIADD R15, R0, 0x1 ;  /* 0x00000001000f7836 */ /* 0x000fe20000000000 */
[----:B------:R-:W-:Y:S01]  /*0670*/  BSSY.RECONVERGENT B0, `(.L_x_28) ;  /* 0x0000047000007945 */ /* 0x000fe20003800200 */
[----:B------:R-:W-:Y:S01]  /*0680*/  IMAD.MOV.U32 R11, RZ, RZ, 0x3e2aaaa8 ;  /* 0x3e2aaaa8ff0b7424 */ /* 0x000fe200078e00ff */
[----:B------:R-:W-:-:S02]  /*0690*/  FSEL R0, R8, 0.041666727513074874878, !P0 ;  /* 0x3d2aaabb08007808 */ /* 0x000fc40004000000 */
[----:B------:R-:W-:Y:S02]  /*06a0*/  FSEL R6, R6, -0.00019574658654164522886, P0 ;  /* 0xb94d415306067808 */ /* 0x000fe40000000000 */
[----:B------:R-:W-:Y:S02]  /*06b0*/  FSEL R11, -R11, -0.4999999701976776123, !P0 ;  /* 0xbeffffff0b0b7808 */ /* 0x000fe40004000100 */
[----:B------:R-:W-:Y:S01]  /*06c0*/  LOP3.LUT P1, RZ, R15, 0x2, RZ, 0xc0, !PT ;  /* 0x000000020fff7812 */ /* 0x000fe2000782c0ff */
[----:B------:R-:W-:Y:S01]  /*06d0*/  FFMA R6, R9, R6, R0 ;  /* 0x0000000609067223 */ /* 0x000fe20000000000 */
[----:B------:R-:W-:Y:S02]  /*06e0*/  FSEL R0, R4, 1, !P0 ;  /* 0x3f80000004007808 */ /* 0x000fe40004000000 */
[----:B------:R-:W-:Y:S01]  /*06f0*/  FSETP.GE.AND P0, PT, |R7|, 105615, PT ;  /* 0x47ce47800700780b */ /* 0x000fe20003f06200 */
[C---:B------:R-:W-:Y:S02]  /*0700*/  FFMA R6, R9.reuse, R6, R11 ;  /* 0x0000000609067223 */ /* 0x040fe4000000000b */
[----:B------:R-:W-:-:S04]  /*0710*/  FFMA R9, R9, R0, RZ ;  /* 0x0000000009097223 */ /* 0x000fc800000000ff */
[----:B------:R-:W-:Y:S01]  /*0720*/  FFMA R15, R9, R6, R0 ;  /* 0x00000006090f7223 */ /* 0x000fe20000000000 */
[----:B0-----:R-:W-:-:S04]  /*0730*/  IMAD.WIDE R10, R10, 0x4, R2 ;  /* 0x000000040a0a7825 */ /* 0x001fc800078e0202 */
[----:B------:R-:W-:-:S05]  /*0740*/  @P1 FADD R15, RZ, -R15 ;  /* 0x8000000fff0f1221 */ /* 0x000fca0000000000 */
[----:B------:R0:W-:Y:S01]  /*0750*/  STG.E desc[UR6][R10.64], R15 ;  /* 0x0000000f0a007986 */ /* 0x0001e2000c101906 */
[----:B------:R-:W-:Y:S05]  /*0760*/  @!P0 BRA `(.L_x_29) ;  /* 0x0000000000dc8947 */ /* 0x000fea0003800000 */
[----:B------:R-:W-:-:S13]  /*0770*/  FSETP.NEU.AND P0, PT, |R7|, +INF , PT ;  /* 0x7f8000000700780b */ /* 0x000fda0003f0d200 */
[----:B------:R-:W-:Y:S01]  /*0780*/  @!P0 FMUL R12, RZ, R7 ;  /* 0x00000007ff0c8220 */ /* 0x000fe20000400000 */
[----:B------:R-:W-:Y:S01]  /*0790*/  @!P0 IMAD.MOV.U32 R13, RZ, RZ, RZ ;  /* 0x000000ffff0d8224 */ /* 0x000fe200078e00ff */
[----:B------:R-:W-:Y:S06]  /*07a0*/  @!P0 BRA `(.L_x_29) ;  /* 0x0000000000cc8947 */ /* 0x000fec0003800000 */
[----:B------:R-:W-:Y:S01]  /*07b0*/  IMAD.SHL.U32 R2, R7, 0x100, RZ ;  /* 0x0000010007027824 */ /* 0x000fe200078e00ff */
[----:B------:R-:W1:Y:S01]  /*07c0*/  LDCU.64 UR8, c[0x4][URZ] ;  /* 0x01000000ff0877ac */ /* 0x000e620008000a00 */
[----:B------:R-:W-:Y:S02]  /*07d0*/  IMAD.MOV.U32 R6, RZ, RZ, RZ ;  /* 0x000000ffff067224 */ /* 0x000fe400078e00ff */
[----:B------:R-:W-:Y:S01]  /*07e0*/  IMAD.MOV.U32 R0, RZ, RZ, R1 ;  /* 0x000000ffff007224 */ /* 0x000fe200078e0001 */
[----:B------:R-:W-:Y:S01]  /*07f0*/  LOP3.LUT R17, R2, 0x80000000, RZ, 0xfc, !PT ;  /* 0x8000000002117812 */ /* 0x000fe200078efcff */
[----:B------:R-:W-:Y:S01]  /*0800*/  UMOV UR5, URZ ;  /* 0x000000ff00057c82 */ /* 0x000fe20008000000 */
[----:B------:R-:W-:-:S05]  /*0810*/  UMOV UR4, URZ ;  /* 0x000000ff00047c82 */ /* 0x000fca0008000000 */
.L_x_30:
[----:B-1----:R-:W-:Y:S02]  /*0820*/  IMAD.U32 R8, RZ, RZ, UR8 ;  /* 0x00000008ff087e24 */ /* 0x002fe4000f8e00ff */
        /* <DEDUP_REMOVED lines=10> */
[----:B-1----:R-:W-:Y:S01]  /*08d0*/  VIADD R0, R0, 0x4 ;  /* 0x0000000400007836 */ /* 0x002fe20000000000 */
        /* <DEDUP_REMOVED lines=13> */
[----:B------:R-:W-:Y:S01]  /*09b0*/  UMOV UR5, 0x3bf921fb ;  /* 0x3bf921fb00057882 */ /* 0x000fe20000000000 */
[----:B------:R-:W-:-:S02]  /*09c0*/  ISETP.GE.AND P1, PT, R7, RZ, PT ;  /* 0x000000ff0700720c */ /* 0x000fc40003f26270 */
[-C--:B--2---:R-:W-:Y:S02]  /*09d0*/  @P0 SHF.L.W.U32.HI R0, R3, R4.reuse, R0 ;  /* 0x0000000403000219 */ /* 0x084fe40000010e00 */
[----:B---3--:R-:W-:Y:S02]  /*09e0*/  @P0 SHF.L.W.U32.HI R3, R2, R4, R3 ;  /* 0x0000000402030219 */ /* 0x008fe40000010e03 */
[--C-:B------:R-:W-:Y:S02]  /*09f0*/  SHF.R.U32.HI R13, RZ, 0x1e, R0.reuse ;  /* 0x0000001eff0d7819 */ /* 0x100fe40000011600 */
[C---:B------:R-:W-:Y:S01]  /*0a00*/  SHF.L.W.U32.HI R2, R3.reuse, 0x2, R0 ;  /* 0x0000000203027819 */ /* 0x040fe20000010e00 */
[----:B------:R-:W-:-:S03]  /*0a10*/  IMAD.SHL.U32 R3, R3, 0x4, RZ ;  /* 0x0000000403037824 */ /* 0x000fc600078e00ff */
[----:B------:R-:W-:Y:S02]  /*0a20*/  SHF.R.S32.HI R4, RZ, 0x1f, R2 ;  /* 0x0000001fff047819 */ /* 0x000fe40000011402 */
[----:B------:R-:W-:Y:S02]  /*0a30*/  LEA.HI R13, R2, R13, RZ, 0x1 ;  /* 0x0000000d020d7211 */ /* 0x000fe400078f08ff */
[C---:B------:R-:W-:Y:S02]  /*0a40*/  LOP3.LUT R8, R4.reuse, R3, RZ, 0x3c, !PT ;  /* 0x0000000304087212 */ /* 0x040fe400078e3cff */
[----:B------:R-:W-:Y:S01]  /*0a50*/  LOP3.LUT R9, R4, R2, RZ, 0x3c, !PT ;  /* 0x0000000204097212 */ /* 0x000fe200078e3cff */
[----:B------:R-:W-:Y:S01]  /*0a60*/  IMAD.MOV R0, RZ, RZ, -R13 ;  /* 0x000000ffff007224 */ /* 0x000fe200078e0a0d */
[----:B------:R-:W-:-:S03]  /*0a70*/  LOP3.LUT R7, R2, R7, RZ, 0x3c, !PT ;  /* 0x0000000702077212 */ /* 0x000fc600078e3cff */
[----:B------:R-:W-:Y:S01]  /*0a80*/  @!P1 IMAD.MOV.U32 R13, RZ, RZ, R0 ;  /* 0x000000ffff0d9224 */ /* 0x000fe200078e0000 */
[----:B------:R-:W2:Y:S01]  /*0a90*/  I2F.F64.S64 R8, R8 ;  /* 0x0000000800087312 */ /* 0x000ea20000301c00 */
[----:B------:R-:W-:Y:S01]  /*0aa0*/  ISETP.GE.AND P0, PT, R7, RZ, PT ;  /* 0x000000ff0700720c */ /* 0x000fe20003f06270 */
[----:B--2---:R-:W-:-:S10]  /*0ab0*/  DMUL R16, R8, UR4 ;  /* 0x0000000408107c28 */ /* 0x004fd40008000000 */
[----:B------:R-:W2:Y:S02]  /*0ac0*/  F2F.F32.F64 R16, R16 ;  /* 0x0000001000107310 */ /* 0x000ea40000301000 */
[----:B-12---:R-:W-:-:S07]  /*0ad0*/  FSEL R12, -R16, R16, !P0 ;  /* 0x00000010100c7208 */ /* 0x006fce0004000100 */
.L_x_29:
[----:B------:R-:W-:Y:S05]  /*0ae0*/  BSYNC.RECONVERGENT B0 ;  /* 0x0000000000007941 */ /* 0x000fea0003800200 */
.L_x_28:
[----:B------:R-:W-:Y:S01]  /*0af0*/  FMUL R3, R12, R12 ;  /* 0x0000000c0c037220 */ /* 0x000fe20000400000 */
[C---:B------:R-:W-:Y:S01]  /*0b00*/  LOP3.LUT R0, R13.reuse, 0x1, RZ, 0xc0, !PT ;  /* 0x000000010d007812 */ /* 0x040fe200078ec0ff */
[----:B------:R-:W-:Y:S01]  /*0b10*/  IMAD.MOV.U32 R2, RZ, RZ, 0x3d2aaabb ;  /* 0x3d2aaabbff027424 */ /* 0x000fe200078e00ff */
[----:B------:R-:W-:Y:S01]  /*0b20*/  LOP3.LUT P1, RZ, R13, 0x2, RZ, 0xc0, !PT ;  /* 0x000000020dff7812 */ /* 0x000fe2000782c0ff */
[----:B------:R-:W-:Y:S01]  /*0b30*/  FFMA R14, R3, R14, -0.0013887860113754868507 ;  /* 0xbab607ed030e7423 */ /* 0x000fe2000000000e */
[----:B------:R-:W-:Y:S01]  /*0b40*/  ISETP.NE.U32.AND P0, PT, R0, 0x1, PT ;  /* 0x000000010000780c */ /* 0x000fe20003f05070 */
[----:B------:R-:W-:Y:S02]  /*0b50*/  IMAD.MOV.U32 R9, RZ, RZ, 0x3effffff ;  /* 0x3effffffff097424 */ /* 0x000fe400078e00ff */
[----:B0-----:R-:W-:Y:S01]  /*0b60*/  FADD R15, -R15, -RZ ;  /* 0x800000ff0f0f7221 */ /* 0x001fe20000000100 */
[----:B------:R-:W-:Y:S02]  /*0b70*/  FSEL R14, R14, -0.00019574658654164522886, !P0 ;  /* 0xb94d41530e0e7808 */ /* 0x000fe40004000000 */
[----:B------:R-:W-:-:S02]  /*0b80*/  FSEL R2, R2, 0.0083327032625675201416, !P0 ;  /* 0x3c0885e402027808 */ /* 0x000fc40004000000 */
[----:B------:R-:W-:Y:S02]  /*0b90*/  FSEL R0, R12, 1, P0 ;  /* 0x3f8000000c007808 */ /* 0x000fe40000000000 */
[----:B------:R-:W-:Y:S01]  /*0ba0*/  FSEL R9, -R9, -0.16666662693023681641, !P0 ;  /* 0xbe2aaaa809097808 */ /* 0x000fe20004000100 */
[C---:B------:R-:W-:Y:S02]  /*0bb0*/  FFMA R2, R3.reuse, R14, R2 ;  /* 0x0000000e03027223 */ /* 0x040fe40000000002 */
[C---:B------:R-:W-:Y:S02]  /*0bc0*/  FFMA R7, R3.reuse, R0, RZ ;  /* 0x0000000003077223 */ /* 0x040fe400000000ff */
[----:B------:R-:W-:-:S04]  /*0bd0*/  FFMA R2, R3, R2, R9 ;  /* 0x0000000203027223 */ /* 0x000fc80000000009 */
[----:B------:R-:W-:Y:S01]  /*0be0*/  FFMA R7, R7, R2, R0 ;  /* 0x0000000207077223 */ /* 0x000fe20000000000 */
[----:B------:R-:W-:-:S04]  /*0bf0*/  IMAD.WIDE R2, R5, 0x4, R10 ;  /* 0x0000000405027825 */ /* 0x000fc800078e020a */
[----:B------:R-:W-:-:S05]  /*0c00*/  @P1 FADD R7, RZ, -R7 ;  /* 0x80000007ff071221 */ /* 0x000fca0000000000 */
[----:B------:R-:W-:Y:S04]  /*0c10*/  STG.E desc[UR6][R10.64+0x4], R7 ;  /* 0x000004070a007986 */ /* 0x000fe8000c101906 */
[----:B------:R-:W-:Y:S04]  /*0c20*/  STG.E desc[UR6][R2.64], R15 ;  /* 0x0000000f02007986 */ /* 0x000fe8000c101906 */
[----:B------:R-:W2:Y:S02]  /*0c30*/  LDG.E R0, desc[UR6][R10.64+0x4] ;  /* 0x000004060a007981 */ /* 0x000ea4000c1e1900 */
[----:B--2---:R-:W-:-:S05]  /*0c40*/  FADD R5, -R0, -RZ ;  /* 0x800000ff00057221 */ /* 0x004fca0000000100 */
[----:B------:R-:W-:Y:S01]  /*0c50*/  STG.E desc[UR6][R2.64+0x4], R5 ;  /* 0x0000040502007986 */ /* 0x000fe2000c101906 */
[----:B------:R-:W-:Y:S05]  /*0c60*/  EXIT ;  /* 0x000000000000794d */ /* 0x000fea0003800000 */
        .weak           $__internal_0_$__cuda_sm3x_div_rn_noftz_f32_slowpath
        .type           $__internal_0_$__cuda_sm3x_div_rn_noftz_f32_slowpath,@function
        .size           $__internal_0_$__cuda_sm3x_div_rn_noftz_f32_slowpath,(.L_x_41 - $__internal_0_$__cuda_sm3x_div_rn_noftz_f32_slowpath)
$__internal_0_$__cuda_sm3x_div_rn_noftz_f32_slowpath:
[--C-:B------:R-:W-:Y:S01]  /*0c70*/  SHF.R.U32.HI R0, RZ, 0x17, R3.reuse ;  /* 0x00000017ff007819 */ /* 0x100fe20000011603 */
[----:B------:R-:W-:-:S03]  /*0c80*/  IMAD.MOV.U32 R6, RZ, RZ, R3 ;  /* 0x000000ffff067224 */ /* 0x000fc600078e0003 */
[----:B------:R-:W-:-:S05]  /*0c90*/  LOP3.LUT R5, R0, 0xff, RZ, 0xc0, !PT ;  /* 0x000000ff00057812 */ /* 0x000fca00078ec0ff */
[----:B------:R-:W-:-:S05]  /*0ca0*/  VIADD R7, R5, 0xffffffff ;  /* 0xffffffff05077836 */ /* 0x000fca0000000000 */
[----:B------:R-:W-:-:S13]  /*0cb0*/  ISETP.GT.U32.AND P0, PT, R7, 0xfd, PT ;  /* 0x000000fd0700780c */ /* 0x000fda0003f04070 */
[----:B------:R-:W-:Y:S01]  /*0cc0*/  @!P0 IMAD.MOV.U32 R8, RZ, RZ, RZ ;  /* 0x000000ffff088224 */ /* 0x000fe200078e00ff */
[----:B------:R-:W-:Y:S06]  /*0cd0*/  @!P0 BRA `(.L_x_31) ;  /* 0x0000000000408947 */ /* 0x000fec0003800000 */
[----:B------:R-:W-:Y:S01]  /*0ce0*/  FSETP.GTU.FTZ.AND P0, PT, |R3|, +INF , PT ;  /* 0x7f8000000300780b */ /* 0x000fe20003f1c200 */
[----:B------:R-:W-:-:S12]  /*0cf0*/  IMAD.MOV.U32 R0, RZ, RZ, R3 ;  /* 0x000000ffff007224 */ /* 0x000fd800078e0003 */
[----:B------:R-:W-:Y:S05]  /*0d00*/  @P0 BRA `(.L_x_32) ;  /* 0x0000000400280947 */ /* 0x000fea0003800000 */
[----:B------:R-:W-:-:S05]  /*0d10*/  IMAD.MOV.U32 R3, RZ, RZ, 0x40c90e56 ;  /* 0x40c90e56ff037424 */ /* 0x000fca00078e00ff */
[----:B------:R-:W-:-:S13]  /*0d20*/  LOP3.LUT P0, RZ, R6, 0x7fffffff, R3, 0xc8, !PT ;  /* 0x7fffffff06ff7812 */ /* 0x000fda000780c803 */
[----:B------:R-:W-:Y:S05]  /*0d30*/  @!P0 BRA `(.L_x_33) ;  /* 0x0000000400148947 */ /* 0x000fea0003800000 */
[----:B------:R-:W-:Y:S02]  /*0d40*/  FSETP.NEU.FTZ.AND P0, PT, |R0|, +INF , PT ;  /* 0x7f8000000000780b */ /* 0x000fe40003f1d200 */
[----:B------:R-:W-:-:S04]  /*0d50*/  LOP3.LUT P1, RZ, R3, 0x7fffffff, RZ, 0xc0, !PT ;  /* 0x7fffffff03ff7812 */ /* 0x000fc8000782c0ff */
[----:B------:R-:W-:-:S13]  /*0d60*/  PLOP3.LUT P0, PT, P0, P1, PT, 0x2f, 0xf2 ;  /* 0x0000000000f2781c */ /* 0x000fda0000702577 */
[----:B------:R-:W-:Y:S05]  /*0d70*/  @P0 BRA `(.L_x_34) ;  /* 0x0000000000fc0947 */ /* 0x000fea0003800000 */
[----:B------:R-:W-:-:S13]  /*0d80*/  LOP3.LUT P0, RZ, R6, 0x7fffffff, RZ, 0xc0, !PT ;  /* 0x7fffffff06ff7812 */ /* 0x000fda000780c0ff */
[----:B------:R-:W-:Y:S05]  /*0d90*/  @!P0 BRA `(.L_x_35) ;  /* 0x0000000000e88947 */ /* 0x000fea0003800000 */
[----:B------:R-:W-:Y:S01]  /*0da0*/  ISETP.GE.AND P0, PT, R7, RZ, PT ;  /* 0x000000ff0700720c */ /* 0x000fe20003f06270 */
[----:B------:R-:W-:-:S12]  /*0db0*/  IMAD.MOV.U32 R8, RZ, RZ, RZ ;  /* 0x000000ffff087224 */ /* 0x000fd800078e00ff */
[----:B------:R-:W-:Y:S01]  /*0dc0*/  @!P0 FFMA R6, R0, 1.84467440737095516160e+19, RZ ;  /* 0x5f80000000068823 */ /* 0x000fe200000000ff */
[----:B------:R-:W-:-:S07]  /*0dd0*/  @!P0 VIADD R8, R8, 0x40 ;  /* 0x0000004008088836 */ /* 0x000fce0000000000 */
.L_x_31:
[----:B------:R-:W-:Y:S01]  /*0de0*/  LEA R3, R5, 0xc0800000, 0x17 ;  /* 0xc080000005037811 */ /* 0x000fe200078eb8ff */
[----:B------:R-:W-:Y:S01]  /*0df0*/  UMOV UR4, 0x40c90e56 ;  /* 0x40c90e5600047882 */ /* 0x000fe20000000000 */
[----:B------:R-:W-:Y:S01]  /*0e00*/  IADD3 R5, PT, PT, R8, 0x81, -R5 ;  /* 0x0000008108057810 */ /* 0x000fe20007ffe805 */
[----:B------:R-:W-:Y:S02]  /*0e10*/  UIADD3 UR4, UPT, UPT, UR4, -0x1000000, URZ ;  /* 0xff00000004047890 */ /* 0x000fe4000fffe0ff */
[----:B------:R-:W-:-:S04]  /*0e20*/  IMAD.IADD R3, R6, 0x1, -R3 ;  /* 0x0000000106037824 */ /* 0x000fc800078e0a03 */
[----:B------:R-:W0:Y:S01]  /*0e30*/  MUFU.RCP R0, R3 ;  /* 0x0000000300007308 */ /* 0x000e220000001000 */
[----:B------:R-:W-:-:S04]  /*0e40*/  FADD.FTZ R7, -R3, -RZ ;  /* 0x800000ff03077221 */ /* 0x000fc80000010100 */
[----:B0-----:R-:W-:-:S04]  /*0e50*/  FFMA R9, R0, R7, 1 ;  /* 0x3f80000000097423 */ /* 0x001fc80000000007 */
[----:B------:R-:W-:-:S04]  /*0e60*/  FFMA R0, R0, R9, R0 ;  /* 0x0000000900007223 */ /* 0x000fc80000000000 */
[----:B------:R-:W-:-:S04]  /*0e70*/  FFMA R6, R0, UR4, RZ ;  /* 0x0000000400067c23 */ /* 0x000fc800080000ff */
[----:B------:R-:W-:-:S04]  /*0e80*/  FFMA R9, R7, R6, UR4 ;  /* 0x0000000407097e23 */ /* 0x000fc80008000006 */
[----:B------:R-:W-:-:S04]  /*0e90*/  FFMA R9, R0, R9, R6 ;  /* 0x0000000900097223 */ /* 0x000fc80000000006 */
[----:B------:R-:W-:-:S04]  /*0ea0*/  FFMA R12, R7, R9, UR4 ;  /* 0x00000004070c7e23 */ /* 0x000fc80008000009 */
[----:B------:R-:W-:-:S05]  /*0eb0*/  FFMA R6, R0, R12, R9 ;  /* 0x0000000c00067223 */ /* 0x000fca0000000009 */
[----:B------:R-:W-:-:S04]  /*0ec0*/  SHF.R.U32.HI R3, RZ, 0x17, R6 ;  /* 0x00000017ff037819 */ /* 0x000fc80000011606 */
[----:B------:R-:W-:-:S05]  /*0ed0*/  LOP3.LUT R3, R3, 0xff, RZ, 0xc0, !PT ;  /* 0x000000ff03037812 */ /* 0x000fca00078ec0ff */
[----:B------:R-:W-:-:S04]  /*0ee0*/  IMAD.IADD R7, R3, 0x1, R5 ;  /* 0x0000000103077824 */ /* 0x000fc800078e0205 */
[----:B------:R-:W-:-:S05]  /*0ef0*/  VIADD R3, R7, 0xffffffff ;  /* 0xffffffff07037836 */ /* 0x000fca0000000000 */
[----:B------:R-:W-:-:S13]  /*0f00*/  ISETP.GE.U32.AND P0, PT, R3, 0xfe, PT ;  /* 0x000000fe0300780c */ /* 0x000fda0003f06070 */
[----:B------:R-:W-:Y:S05]  /*0f10*/  @!P0 BRA `(.L_x_36) ;  /* 0x0000000000808947 */ /* 0x000fea0003800000 */
[----:B------:R-:W-:-:S13]  /*0f20*/  ISETP.GT.AND P0, PT, R7, 0xfe, PT ;  /* 0x000000fe0700780c */ /* 0x000fda0003f04270 */
[----:B------:R-:W-:Y:S05]  /*0f30*/  @P0 BRA `(.L_x_37) ;  /* 0x00000000006c0947 */ /* 0x000fea0003800000 */
[----:B------:R-:W-:-:S13]  /*0f40*/  ISETP.GE.AND P0, PT, R7, 0x1, PT ;  /* 0x000000010700780c */ /* 0x000fda0003f06270 */
[----:B------:R-:W-:Y:S05]  /*0f50*/  @P0 BRA `(.L_x_38) ;  /* 0x0000000000980947 */ /* 0x000fea0003800000 */
[----:B------:R-:W-:Y:S02]  /*0f60*/  ISETP.GE.AND P0, PT, R7, -0x18, PT ;  /* 0xffffffe80700780c */ /* 0x000fe40003f06270 */
[----:B------:R-:W-:-:S11]  /*0f70*/  LOP3.LUT R6, R6, 0x80000000, RZ, 0xc0, !PT ;  /* 0x8000000006067812 */ /* 0x000fd600078ec0ff */
[----:B------:R-:W-:Y:S05]  /*0f80*/  @!P0 BRA `(.L_x_38) ;  /* 0x00000000008c8947 */ /* 0x000fea0003800000 */
[CC--:B------:R-:W-:Y:S01]  /*0f90*/  FFMA.RZ R3, R0.reuse, R12.reuse, R9 ;  /* 0x0000000c00037223 */ /* 0x0c0fe2000000c009 */
[C---:B------:R-:W-:Y:S01]  /*0fa0*/  VIADD R8, R7.reuse, 0x20 ;  /* 0x0000002007087836 */ /* 0x040fe20000000000 */
[C---:B------:R-:W-:Y:S02]  /*0fb0*/  ISETP.NE.AND P2, PT, R7.reuse, RZ, PT ;  /* 0x000000ff0700720c */ /* 0x040fe40003f45270 */
[----:B------:R-:W-:Y:S01]  /*0fc0*/  ISETP.NE.AND P1, PT, R7, RZ, PT ;  /* 0x000000ff0700720c */ /* 0x000fe20003f25270 */
[----:B------:R-:W-:Y:S01]  /*0fd0*/  IMAD.MOV R7, RZ, RZ, -R7 ;  /* 0x000000ffff077224 */ /* 0x000fe200078e0a07 */
[----:B------:R-:W-:Y:S01]  /*0fe0*/  LOP3.LUT R5, R3, 0x7fffff, RZ, 0xc0, !PT ;  /* 0x007fffff03057812 */ /* 0x000fe200078ec0ff */
[CCC-:B------:R-:W-:Y:S01]  /*0ff0*/  FFMA.RP R3, R0.reuse, R12.reuse, R9.reuse ;  /* 0x0000000c00037223 */ /* 0x1c0fe20000008009 */
[----:B------:R-:W-:Y:S02]  /*1000*/  FFMA.RM R0, R0, R12, R9 ;  /* 0x0000000c00007223 */ /* 0x000fe40000004009 */
[----:B------:R-:W-:-:S03]  /*1010*/  LOP3.LUT R5, R5, 0x800000, RZ, 0xfc, !PT ;  /* 0x0080000005057812 */ /* 0x000fc600078efcff */
[----:B------:R-:W-:Y:S02]  /*1020*/  FSETP.NEU.FTZ.AND P0, PT, R3, R0, PT ;  /* 0x000000000300720b */ /* 0x000fe40003f1d000 */
[----:B------:R-:W-:Y:S02]  /*1030*/  SHF.L.U32 R8, R5, R8, RZ ;  /* 0x0000000805087219 */ /* 0x000fe400000006ff */
[----:B------:R-:W-:Y:S02]  /*1040*/  SEL R0, R7, RZ, P2 ;  /* 0x000000ff07007207 */ /* 0x000fe40001000000 */
[----:B------:R-:W-:Y:S02]  /*1050*/  ISETP.NE.AND P1, PT, R8, RZ, P1 ;  /* 0x000000ff0800720c */ /* 0x000fe40000f25270 */
[----:B------:R-:W-:Y:S02]  /*1060*/  SHF.R.U32.HI R0, RZ, R0, R5 ;  /* 0x00000000ff007219 */ /* 0x000fe40000011605 */
[----:B------:R-:W-:-:S02]  /*1070*/  PLOP3.LUT P0, PT, P0, P1, PT, 0xf8, 0x8f ;  /* 0x00000000008f781c */ /* 0x000fc40000703f70 */
[----:B------:R-:W-:Y:S02]  /*1080*/  SHF.R.U32.HI R8, RZ, 0x1, R0 ;  /* 0x00000001ff087819 */ /* 0x000fe40000011600 */
[----:B------:R-:W-:-:S04]  /*1090*/  SEL R3, RZ, 0x1, !P0 ;  /* 0x00000001ff037807 */ /* 0x000fc80004000000 */
[----:B------:R-:W-:-:S04]  /*10a0*/  LOP3.LUT R3, R3, 0x1, R8, 0xf8, !PT ;  /* 0x0000000103037812 */ /* 0x000fc800078ef808 */
[----:B------:R-:W-:-:S05]  /*10b0*/  LOP3.LUT R3, R3, R0, RZ, 0xc0, !PT ;  /* 0x0000000003037212 */ /* 0x000fca00078ec0ff */
[----:B------:R-:W-:-:S05]  /*10c0*/  IMAD.IADD R3, R8, 0x1, R3 ;  /* 0x0000000108037824 */ /* 0x000fca00078e0203 */
[----:B------:R-:W-:Y:S01]  /*10d0*/  LOP3.LUT R6, R3, R6, RZ, 0xfc, !PT ;  /* 0x0000000603067212 */ /* 0x000fe200078efcff */
[----:B------:R-:W-:Y:S06]  /*10e0*/  BRA `(.L_x_38) ;  /* 0x0000000000347947 */ /* 0x000fec0003800000 */
.L_x_37:
[----:B------:R-:W-:-:S04]  /*10f0*/  LOP3.LUT R6, R6, 0x80000000, RZ, 0xc0, !PT ;  /* 0x8000000006067812 */ /* 0x000fc800078ec0ff */
[----:B------:R-:W-:Y:S01]  /*1100*/  LOP3.LUT R6, R6, 0x7f800000, RZ, 0xfc, !PT ;  /* 0x7f80000006067812 */ /* 0x000fe200078efcff */
[----:B------:R-:W-:Y:S06]  /*1110*/  BRA `(.L_x_38) ;  /* 0x0000000000287947 */ /* 0x000fec0003800000 */
.L_x_36:
[----:B------:R-:W-:Y:S01]  /*1120*/  IMAD R6, R5, 0x800000, R6 ;  /* 0x0080000005067824 */ /* 0x000fe200078e0206 */
[----:B------:R-:W-:Y:S06]  /*1130*/  BRA `(.L_x_38) ;  /* 0x0000000000207947 */ /* 0x000fec0003800000 */
.L_x_35:
[----:B------:R-:W-:-:S04]  /*1140*/  LOP3.LUT R6, R6, 0x80000000, R3, 0x48, !PT ;  /* 0x8000000006067812 */ /* 0x000fc800078e4803 */
[----:B------:R-:W-:Y:S01]  /*1150*/  LOP3.LUT R6, R6, 0x7f800000, RZ, 0xfc, !PT ;  /* 0x7f80000006067812 */ /* 0x000fe200078efcff */
[----:B------:R-:W-:Y:S06]  /*1160*/  BRA `(.L_x_38) ;  /* 0x0000000000147947 */ /* 0x000fec0003800000 */
.L_x_34:
[----:B------:R-:W-:Y:S01]  /*1170*/  LOP3.LUT R6, R6, 0x80000000, R3, 0x48, !PT ;  /* 0x8000000006067812 */ /* 0x000fe200078e4803 */
[----:B------:R-:W-:Y:S06]  /*1180*/  BRA `(.L_x_38) ;  /* 0x00000000000c7947 */ /* 0x000fec0003800000 */
.L_x_33:
[----:B------:R-:W0:Y:S01]  /*1190*/  MUFU.RSQ R6, -QNAN ;  /* 0xffc0000000067908 */ /* 0x000e220000001400 */
[----:B------:R-:W-:Y:S05]  /*11a0*/  BRA `(.L_x_38) ;  /* 0x0000000000047947 */ /* 0x000fea0003800000 */
.L_x_32:
[----:B------:R-:W-:-:S07]  /*11b0*/  FADD.FTZ R6, R0, 6.2829999923706054688 ;  /* 0x40c90e5600067421 */ /* 0x000fce0000010000 */
.L_x_38:
[----:B------:R-:W-:-:S04]  /*11c0*/  IMAD.MOV.U32 R5, RZ, RZ, 0x0 ;  /* 0x00000000ff057424 */ /* 0x000fc800078e00ff */
[----:B0-----:R-:W-:Y:S05]  /*11d0*/  RET.REL.NODEC R4 `(_Z12factorKernelPfi) ;  /* 0xffffffec04887950 */ /* 0x001fea0003c3ffff */
.L_x_39:
        /* <DEDUP_REMOVED lines=10> */
.L_x_41:


//--------------------- .text._Z11inputKernelPfi  --------------------------
	.section	.text._Z11inputKernelPfi,"ax",@progbits
	.align	128
        .global         _Z11inputKernelPfi
        .type           _Z11inputKernelPfi,@function
        .size           _Z11inputKernelPfi,(.L_x_45 - _Z11inputKernelPfi)
        .other          _Z11inputKernelPfi,@"STO_CUDA_ENTRY STV_DEFAULT"
_Z11inputKernelPfi:
.text._Z11inputKernelPfi:
[----:B------:R-:W-:Y:S01]  /*0000*/  LDC R1, c[0x0][0x37c] ;  /* 0x0000df00ff017b82 */ /* 0x000fe20000000800 */
[----:B------:R-:W0:Y:S07]  /*0010*/  S2R R3, SR_TID.X ;  /* 0x0000000000037919 */ /* 0x000e2e0000002100 */
[----:B------:R-:W0:Y:S01]  /*0020*/  S2UR UR4, SR_CTAID.X ;  /* 0x00000000000479c3 */ /* 0x000e220000002500 */
[----:B------:R-:W1:Y:S01]  /*0030*/  LDCU UR6, c[0x0][0x388] ;  /* 0x00007100ff0677ac */ /* 0x000e620008000800 */
[----:B------:R-:W2:Y:S06]  /*0040*/  S2R R5, SR_TID.Y ;  /* 0x0000000000057919 */ /* 0x000eac0000002200 */
[----:B------:R-:W0:Y:S08]  /*0050*/  LDC R0, c[0x0][0x360] ;  /* 0x0000d800ff007b82 */ /* 0x000e300000000800 */
[----:B------:R-:W2:Y:S08]  /*0060*/  S2UR UR5, SR_CTAID.Y ;  /* 0x00000000000579c3 */ /* 0x000eb00000002600 */
[----:B------:R-:W2:Y:S01]  /*0070*/  LDC R2, c[0x0][0x364] ;  /* 0x0000d900ff027b82 */ /* 0x000ea20000000800 */
[----:B0-----:R-:W-:-:S02]  /*0080*/  IMAD R0, R0, UR4, R3 ;  /* 0x0000000400007c24 */ /* 0x001fc4000f8e0203 */
[----:B--2---:R-:W-:-:S04]  /*0090*/  IMAD R3, R2, UR5, R5 ;  /* 0x0000000502037c24 */ /* 0x004fc8000f8e0205 */
[----:B------:R-:W-:-:S05]  /*00a0*/  IMAD R5, R3, 0xa, R0 ;  /* 0x0000000a03057824 */ /* 0x000fca00078e0200 */
[----:B-1----:R-:W-:-:S13]  /*00b0*/  ISETP.GE.AND P0, PT, R5, UR6, PT ;  /* 0x0000000605007c0c */ /* 0x002fda000bf06270 */
[----:B------:R-:W-:Y:S05]  /*00c0*/  @P0 EXIT ;  /* 0x000000000000094d */ /* 0x000fea0003800000 */
[----:B------:R-:W0:Y:S01]  /*00d0*/  LDC.64 R2, c[0x0][0x380] ;  /* 0x0000e000ff027b82 */ /* 0x000e220000000a00 */
[----:B------:R-:W1:Y:S01]  /*00e0*/  LDCU.64 UR4, c[0x0][0x358] ;  /* 0x00006b00ff0477ac */ /* 0x000e620008000a00 */
[----:B0-----:R-:W-:-:S05]  /*00f0*/  IMAD.WIDE R2, R5, 0x4, R2 ;  /* 0x0000000405027825 */ /* 0x001fca00078e0202 */
[----:B-1----:R-:W2:Y:S01]  /*0100*/  LDG.E R0, desc[UR4][R2.64] ;  /* 0x0000000402007981 */ /* 0x002ea2000c1e1900 */
[----:B------:R-:W-:-:S05]  /*0110*/  I2FP.F32.S32 R5, R5 ;  /* 0x0000000500057245 */ /* 0x000fca0000201400 */
[----:B--2---:R-:W-:-:S05]  /*0120*/  FADD R5, R0, R5 ;  /* 0x0000000500057221 */ /* 0x004fca0000000000 */
[----:B------:R-:W-:Y:S01]  /*0130*/  STG.E desc[UR4][R2.64], R5 ;  /* 0x0000000502007986 */ /* 0x000fe2000c101904 */
[----:B------:R-:W-:Y:S05]  /*0140*/  EXIT ;  /* 0x000000000000794d */ /* 0x000fea0003800000 */
.L_x_40:
        /* <DEDUP_REMOVED lines=11> */
.L_x_45:


//--------------------- .nv.global.init           --------------------------
	.section	.nv.global.init,"aw",@progbits
	.align	4
.nv.global.init:
	.type		__cudart_i2opi_f,@object
	.size		__cudart_i2opi_f,(.L_0 - __cudart_i2opi_f)
__cudart_i2opi_f:
        /*0000*/ 	.byte	0x41, 0x90, 0x43, 0x3c, 0x99, 0x95, 0x62, 0xdb, 0xc0, 0xdd, 0x34, 0xf5, 0xd1, 0x57, 0x27, 0xfc
        /*0010*/ 	.byte	0x29, 0x15, 0x44, 0x4e, 0x6e, 0x83, 0xf9, 0xa2
.L_0:


//--------------------- .nv.shared.reserved.0     --------------------------
	.section	.nv.shared.reserved.0,"aw",@nobits
	.weak		__nv_reservedSMEM_offset_0_alias
	.size		__nv_reservedSMEM_offset_0_alias, 0, 64
	.other		__nv_reservedSMEM_offset_0_alias,@"STO_CUDA_RESERVED_SHARED STV_DEFAULT"
__nv_reservedSMEM_offset_0_alias:
	.zero		0
	.zero		64


//--------------------- .nv.constant0._Z16twiddleImgKernelPfS_i --------------------------
	.section	.nv.constant0._Z16twiddleImgKernelPfS_i,"a",@progbits
	.sectionflags	@""
	.align	4
.nv.constant0._Z16twiddleImgKernelPfS_i:
	.zero		916


//--------------------- .nv.constant0._Z17twiddleRealKernelPfS_i --------------------------
	.section	.nv.constant0._Z17twiddleRealKernelPfS_i,"a",@progbits
	.sectionflags	@""
	.align	4
.nv.constant0._Z17twiddleRealKernelPfS_i:
	.zero		916


//--------------------- .nv.constant0._Z12factorKernelPfi --------------------------
	.section	.nv.constant0._Z12factorKernelPfi,"a",@progbits
	.sectionflags	@""
	.align	4
.nv.constant0._Z12factorKernelPfi:
	.zero		908


//--------------------- .nv.constant0._Z11inputKernelPfi --------------------------
	.section	.nv.constant0._Z11inputKernelPfi,"a",@progbits
	.sectionflags	@""
	.align	4
.nv.constant0._Z11inputKernelPfi:
	.zero		908


//--------------------- SYMBOLS --------------------------

	.type		.nv.reservedSmem.offset0,@object
	.size		.nv.reservedSmem.offset0,0x4
